//
// Generated by NVIDIA NVVM Compiler
//
// Compiler Build ID: CL-36424714
// Cuda compilation tools, release 13.0, V13.0.88
// Based on NVVM 20.0.0
//

.version 9.0
.target sm_100
.address_size 64

	// .globl	_Z19inject_mutations_2DPdidd

.visible .entry _Z19inject_mutations_2DPdidd(
	.param .u64 .ptr .align 1 _Z19inject_mutations_2DPdidd_param_0,
	.param .u32 _Z19inject_mutations_2DPdidd_param_1,
	.param .f64 _Z19inject_mutations_2DPdidd_param_2,
	.param .f64 _Z19inject_mutations_2DPdidd_param_3
)
{
	.reg .b32 	%r<2>;
	.reg .b64 	%rd<5>;
	.reg .b64 	%fd<7>;

	ld.param.u64 	%rd1, [_Z19inject_mutations_2DPdidd_param_0];
	ld.param.u32 	%r1, [_Z19inject_mutations_2DPdidd_param_1];
	ld.param.f64 	%fd1, [_Z19inject_mutations_2DPdidd_param_2];
	ld.param.f64 	%fd2, [_Z19inject_mutations_2DPdidd_param_3];
	cvta.to.global.u64 	%rd2, %rd1;
	ld.global.f64 	%fd3, [%rd2+8];
	add.f64 	%fd4, %fd1, %fd3;
	st.global.f64 	[%rd2+8], %fd4;
	mul.wide.s32 	%rd3, %r1, 8;
	add.s64 	%rd4, %rd2, %rd3;
	ld.global.f64 	%fd5, [%rd4];
	add.f64 	%fd6, %fd2, %fd5;
	st.global.f64 	[%rd4], %fd6;
	ret;

}
	// .globl	_Z5VfuncPddiS_
.visible .entry _Z5VfuncPddiS_(
	.param .u64 .ptr .align 1 _Z5VfuncPddiS__param_0,
	.param .f64 _Z5VfuncPddiS__param_1,
	.param .u32 _Z5VfuncPddiS__param_2,
	.param .u64 .ptr .align 1 _Z5VfuncPddiS__param_3
)
{
	.reg .pred 	%p<2>;
	.reg .b32 	%r<6>;
	.reg .b64 	%rd<8>;
	.reg .b64 	%fd<7>;

	ld.param.u64 	%rd1, [_Z5VfuncPddiS__param_0];
	ld.param.f64 	%fd1, [_Z5VfuncPddiS__param_1];
	ld.param.u32 	%r2, [_Z5VfuncPddiS__param_2];
	ld.param.u64 	%rd2, [_Z5VfuncPddiS__param_3];
	mov.u32 	%r3, %ctaid.x;
	mov.u32 	%r4, %ntid.x;
	mov.u32 	%r5, %tid.x;
	mad.lo.s32 	%r1, %r3, %r4, %r5;
	setp.ge.s32 	%p1, %r1, %r2;
	@%p1 bra 	$L__BB1_2;
	cvta.to.global.u64 	%rd3, %rd1;
	cvta.to.global.u64 	%rd4, %rd2;
	mul.wide.s32 	%rd5, %r1, 8;
	add.s64 	%rd6, %rd3, %rd5;
	ld.global.f64 	%fd2, [%rd6];
	mov.f64 	%fd3, 0d3FF0000000000000;
	sub.f64 	%fd4, %fd3, %fd2;
	mul.f64 	%fd5, %fd2, %fd4;
	div.rn.f64 	%fd6, %fd5, %fd1;
	add.s64 	%rd7, %rd4, %rd5;
	st.global.f64 	[%rd7], %fd6;
$L__BB1_2:
	ret;

}
	// .globl	_Z7Mfunc2DPdS_dddiiS_
.visible .entry _Z7Mfunc2DPdS_dddiiS_(
	.param .u64 .ptr .align 1 _Z7Mfunc2DPdS_dddiiS__param_0,
	.param .u64 .ptr .align 1 _Z7Mfunc2DPdS_dddiiS__param_1,
	.param .f64 _Z7Mfunc2DPdS_dddiiS__param_2,
	.param .f64 _Z7Mfunc2DPdS_dddiiS__param_3,
	.param .f64 _Z7Mfunc2DPdS_dddiiS__param_4,
	.param .u32 _Z7Mfunc2DPdS_dddiiS__param_5,
	.param .u32 _Z7Mfunc2DPdS_dddiiS__param_6,
	.param .u64 .ptr .align 1 _Z7Mfunc2DPdS_dddiiS__param_7
)
{
	.reg .pred 	%p<2>;
	.reg .b32 	%r<13>;
	.reg .b64 	%rd<13>;
	.reg .b64 	%fd<17>;

	ld.param.u64 	%rd1, [_Z7Mfunc2DPdS_dddiiS__param_0];
	ld.param.u64 	%rd2, [_Z7Mfunc2DPdS_dddiiS__param_1];
	ld.param.f64 	%fd1, [_Z7Mfunc2DPdS_dddiiS__param_2];
	ld.param.f64 	%fd2, [_Z7Mfunc2DPdS_dddiiS__param_3];
	ld.param.f64 	%fd3, [_Z7Mfunc2DPdS_dddiiS__param_4];
	ld.param.u32 	%r4, [_Z7Mfunc2DPdS_dddiiS__param_5];
	ld.param.u32 	%r3, [_Z7Mfunc2DPdS_dddiiS__param_6];
	ld.param.u64 	%rd3, [_Z7Mfunc2DPdS_dddiiS__param_7];
	mov.u32 	%r5, %ctaid.x;
	mov.u32 	%r6, %ntid.x;
	mul.lo.s32 	%r7, %r5, %r6;
	mov.u32 	%r8, %tid.x;
	div.u32 	%r9, %r8, %r3;
	add.s32 	%r1, %r9, %r7;
	mul.lo.s32 	%r10, %r9, %r3;
	sub.s32 	%r11, %r8, %r10;
	add.s32 	%r2, %r11, %r7;
	setp.ge.s32 	%p1, %r1, %r4;
	@%p1 bra 	$L__BB2_2;
	cvta.to.global.u64 	%rd4, %rd1;
	cvta.to.global.u64 	%rd5, %rd2;
	cvta.to.global.u64 	%rd6, %rd3;
	mul.wide.s32 	%rd7, %r1, 8;
	add.s64 	%rd8, %rd4, %rd7;
	ld.global.f64 	%fd4, [%rd8];
	mul.wide.s32 	%rd9, %r2, 8;
	add.s64 	%rd10, %rd5, %rd9;
	ld.global.f64 	%fd5, [%rd10];
	sub.f64 	%fd6, %fd5, %fd4;
	add.f64 	%fd7, %fd2, %fd2;
	add.f64 	%fd8, %fd3, %fd3;
	mov.f64 	%fd9, 0d3FF0000000000000;
	sub.f64 	%fd10, %fd9, %fd8;
	fma.rn.f64 	%fd11, %fd10, %fd4, %fd3;
	mul.f64 	%fd12, %fd7, %fd11;
	mul.f64 	%fd13, %fd4, %fd12;
	sub.f64 	%fd14, %fd9, %fd4;
	mul.f64 	%fd15, %fd14, %fd13;
	fma.rn.f64 	%fd16, %fd1, %fd6, %fd15;
	mad.lo.s32 	%r12, %r1, %r3, %r2;
	mul.wide.s32 	%rd11, %r12, 8;
	add.s64 	%rd12, %rd6, %rd11;
	st.global.f64 	[%rd12], %fd16;
$L__BB2_2:
	ret;

}
	// .globl	_Z3cx0Pdii
.visible .entry _Z3cx0Pdii(
	.param .u64 .ptr .align 1 _Z3cx0Pdii_param_0,
	.param .u32 _Z3cx0Pdii_param_1,
	.param .u32 _Z3cx0Pdii_param_2
)
{
	.reg .pred 	%p<2>;
	.reg .b32 	%r<9>;
	.reg .b64 	%rd<6>;

	ld.param.u64 	%rd1, [_Z3cx0Pdii_param_0];
	ld.param.u32 	%r2, [_Z3cx0Pdii_param_1];
	ld.param.u32 	%r3, [_Z3cx0Pdii_param_2];
	mov.u32 	%r4, %ctaid.x;
	mov.u32 	%r5, %ntid.x;
	mov.u32 	%r6, %tid.x;
	mad.lo.s32 	%r1, %r4, %r5, %r6;
	setp.ge.s32 	%p1, %r1, %r3;
	@%p1 bra 	$L__BB3_2;
	cvta.to.global.u64 	%rd2, %rd1;
	add.s32 	%r7, %r2, -1;
	mad.lo.s32 	%r8, %r7, %r3, %r1;
	mul.wide.s32 	%rd3, %r8, 8;
	add.s64 	%rd4, %rd2, %rd3;
	mov.b64 	%rd5, 0;
	st.global.u64 	[%rd4], %rd5;
$L__BB3_2:
	ret;

}
	// .globl	_Z10include_bcPdddddiiS_
.visible .entry _Z10include_bcPdddddiiS_(
	.param .u64 .ptr .align 1 _Z10include_bcPdddddiiS__param_0,
	.param .f64 _Z10include_bcPdddddiiS__param_1,
	.param .f64 _Z10include_bcPdddddiiS__param_2,
	.param .f64 _Z10include_bcPdddddiiS__param_3,
	.param .f64 _Z10include_bcPdddddiiS__param_4,
	.param .u32 _Z10include_bcPdddddiiS__param_5,
	.param .u32 _Z10include_bcPdddddiiS__param_6,
	.param .u64 .ptr .align 1 _Z10include_bcPdddddiiS__param_7
)
{
	.reg .pred 	%p<3>;
	.reg .b32 	%r<4>;
	.reg .b64 	%rd<9>;
	.reg .b64 	%fd<32>;

	ld.param.u64 	%rd3, [_Z10include_bcPdddddiiS__param_0];
	ld.param.f64 	%fd6, [_Z10include_bcPdddddiiS__param_1];
	ld.param.f64 	%fd8, [_Z10include_bcPdddddiiS__param_2];
	ld.param.f64 	%fd9, [_Z10include_bcPdddddiiS__param_3];
	ld.param.f64 	%fd7, [_Z10include_bcPdddddiiS__param_4];
	ld.param.u32 	%r1, [_Z10include_bcPdddddiiS__param_5];
	ld.param.u32 	%r2, [_Z10include_bcPdddddiiS__param_6];
	ld.param.u64 	%rd4, [_Z10include_bcPdddddiiS__param_7];
	cvta.to.global.u64 	%rd1, %rd4;
	cvta.to.global.u64 	%rd2, %rd3;
	mul.f64 	%fd1, %fd8, 0d0000000000000000;
	add.f64 	%fd2, %fd9, %fd9;
	add.f64 	%fd10, %fd7, %fd7;
	mov.f64 	%fd11, 0d3FF0000000000000;
	sub.f64 	%fd3, %fd11, %fd10;
	fma.rn.f64 	%fd12, %fd3, 0d0000000000000000, %fd7;
	mul.f64 	%fd13, %fd2, %fd12;
	fma.rn.f64 	%fd4, %fd13, 0d0000000000000000, %fd1;
	setp.gtu.f64 	%p1, %fd4, 0d0000000000000000;
	@%p1 bra 	$L__BB4_2;
	mov.f64 	%fd14, 0d3FE0000000000000;
	div.rn.f64 	%fd15, %fd14, %fd6;
	sub.f64 	%fd16, %fd15, %fd4;
	add.f64 	%fd17, %fd16, %fd16;
	ld.global.f64 	%fd18, [%rd2];
	div.rn.f64 	%fd19, %fd17, %fd18;
	ld.global.f64 	%fd20, [%rd1];
	add.f64 	%fd21, %fd20, %fd19;
	st.global.f64 	[%rd1], %fd21;
$L__BB4_2:
	add.f64 	%fd22, %fd7, %fd3;
	mul.f64 	%fd23, %fd2, %fd22;
	fma.rn.f64 	%fd5, %fd23, 0d0000000000000000, %fd1;
	setp.ltu.f64 	%p2, %fd5, 0d0000000000000000;
	@%p2 bra 	$L__BB4_4;
	mov.f64 	%fd24, 0dBFE0000000000000;
	div.rn.f64 	%fd25, %fd24, %fd6;
	sub.f64 	%fd26, %fd25, %fd5;
	add.f64 	%fd27, %fd26, %fd26;
	mul.wide.s32 	%rd5, %r1, 8;
	add.s64 	%rd6, %rd2, %rd5;
	ld.global.f64 	%fd28, [%rd6+-16];
	div.rn.f64 	%fd29, %fd27, %fd28;
	mul.lo.s32 	%r3, %r2, %r1;
	mul.wide.s32 	%rd7, %r3, 8;
	add.s64 	%rd8, %rd1, %rd7;
	ld.global.f64 	%fd30, [%rd8+-8];
	sub.f64 	%fd31, %fd30, %fd29;
	st.global.f64 	[%rd8+-8], %fd31;
$L__BB4_4:
	ret;

}
	// .globl	_Z16compute_abc_nobcPdS_S_S_diiS_S_S_
.visible .entry _Z16compute_abc_nobcPdS_S_S_diiS_S_S_(
	.param .u64 .ptr .align 1 _Z16compute_abc_nobcPdS_S_S_diiS_S_S__param_0,
	.param .u64 .ptr .align 1 _Z16compute_abc_nobcPdS_S_S_diiS_S_S__param_1,
	.param .u64 .ptr .align 1 _Z16compute_abc_nobcPdS_S_S_diiS_S_S__param_2,
	.param .u64 .ptr .align 1 _Z16compute_abc_nobcPdS_S_S_diiS_S_S__param_3,
	.param .f64 _Z16compute_abc_nobcPdS_S_S_diiS_S_S__param_4,
	.param .u32 _Z16compute_abc_nobcPdS_S_S_diiS_S_S__param_5,
	.param .u32 _Z16compute_abc_nobcPdS_S_S_diiS_S_S__param_6,
	.param .u64 .ptr .align 1 _Z16compute_abc_nobcPdS_S_S_diiS_S_S__param_7,
	.param .u64 .ptr .align 1 _Z16compute_abc_nobcPdS_S_S_diiS_S_S__param_8,
	.param .u64 .ptr .align 1 _Z16compute_abc_nobcPdS_S_S_diiS_S_S__param_9
)
{
	.reg .pred 	%p<2>;
	.reg .b32 	%r<15>;
	.reg .b64 	%rd<28>;
	.reg .b64 	%fd<26>;

	ld.param.u64 	%rd2, [_Z16compute_abc_nobcPdS_S_S_diiS_S_S__param_1];
	ld.param.u64 	%rd3, [_Z16compute_abc_nobcPdS_S_S_diiS_S_S__param_2];
	ld.param.u64 	%rd4, [_Z16compute_abc_nobcPdS_S_S_diiS_S_S__param_3];
	ld.param.u32 	%r4, [_Z16compute_abc_nobcPdS_S_S_diiS_S_S__param_5];
	ld.param.u32 	%r3, [_Z16compute_abc_nobcPdS_S_S_diiS_S_S__param_6];
	ld.param.u64 	%rd5, [_Z16compute_abc_nobcPdS_S_S_diiS_S_S__param_7];
	ld.param.u64 	%rd6, [_Z16compute_abc_nobcPdS_S_S_diiS_S_S__param_8];
	ld.param.u64 	%rd7, [_Z16compute_abc_nobcPdS_S_S_diiS_S_S__param_9];
	mov.u32 	%r5, %ctaid.x;
	mov.u32 	%r6, %ntid.x;
	mul.lo.s32 	%r7, %r5, %r6;
	mov.u32 	%r8, %tid.x;
	div.u32 	%r9, %r8, %r3;
	add.s32 	%r1, %r9, %r7;
	mul.lo.s32 	%r10, %r9, %r3;
	sub.s32 	%r11, %r8, %r10;
	add.s32 	%r2, %r11, %r7;
	add.s32 	%r12, %r4, -1;
	setp.ge.s32 	%p1, %r1, %r12;
	@%p1 bra 	$L__BB5_2;
	ld.param.u64 	%rd27, [_Z16compute_abc_nobcPdS_S_S_diiS_S_S__param_0];
	cvta.to.global.u64 	%rd8, %rd3;
	cvta.to.global.u64 	%rd9, %rd4;
	cvta.to.global.u64 	%rd10, %rd27;
	cvta.to.global.u64 	%rd11, %rd2;
	cvta.to.global.u64 	%rd12, %rd5;
	cvta.to.global.u64 	%rd13, %rd6;
	cvta.to.global.u64 	%rd14, %rd7;
	mad.lo.s32 	%r13, %r1, %r3, %r2;
	mul.wide.s32 	%rd15, %r13, 8;
	add.s64 	%rd16, %rd8, %rd15;
	ld.global.f64 	%fd1, [%rd16];
	mul.wide.s32 	%rd17, %r1, 8;
	add.s64 	%rd18, %rd9, %rd17;
	ld.global.f64 	%fd2, [%rd18];
	add.s64 	%rd19, %rd10, %rd17;
	ld.global.f64 	%fd3, [%rd19];
	add.f64 	%fd4, %fd3, %fd3;
	div.rn.f64 	%fd5, %fd2, %fd4;
	fma.rn.f64 	%fd6, %fd1, 0d3FE0000000000000, %fd5;
	add.s64 	%rd20, %rd11, %rd17;
	ld.global.f64 	%fd7, [%rd20+8];
	neg.f64 	%fd8, %fd7;
	mul.f64 	%fd9, %fd6, %fd8;
	add.s32 	%r14, %r13, %r3;
	mul.wide.s32 	%rd21, %r14, 8;
	add.s64 	%rd22, %rd12, %rd21;
	st.global.f64 	[%rd22], %fd9;
	ld.global.f64 	%fd10, [%rd20];
	add.s64 	%rd23, %rd13, %rd15;
	ld.global.f64 	%fd11, [%rd23];
	fma.rn.f64 	%fd12, %fd10, %fd6, %fd11;
	st.global.f64 	[%rd23], %fd12;
	ld.global.f64 	%fd13, [%rd16];
	mul.f64 	%fd14, %fd13, 0d3FE0000000000000;
	ld.global.f64 	%fd15, [%rd18+8];
	ld.global.f64 	%fd16, [%rd19];
	add.f64 	%fd17, %fd16, %fd16;
	div.rn.f64 	%fd18, %fd15, %fd17;
	sub.f64 	%fd19, %fd18, %fd14;
	ld.global.f64 	%fd20, [%rd20+8];
	mul.wide.s32 	%rd24, %r3, 8;
	add.s64 	%rd25, %rd23, %rd24;
	ld.global.f64 	%fd21, [%rd25];
	fma.rn.f64 	%fd22, %fd20, %fd19, %fd21;
	st.global.f64 	[%rd25], %fd22;
	ld.global.f64 	%fd23, [%rd20];
	neg.f64 	%fd24, %fd23;
	mul.f64 	%fd25, %fd19, %fd24;
	add.s64 	%rd26, %rd14, %rd15;
	st.global.f64 	[%rd26], %fd25;
$L__BB5_2:
	ret;

}


// ===== COMPILED SASS (sm_100) =====

	.target	sm_100

	.elftype	@"ET_EXEC"


//--------------------- .note.nv.tkinfo           --------------------------
	.section	.note.nv.tkinfo,"",@"SHT_NOTE"
	.sectionflags	@"SHF_NOTE_NV_TKINFO"
	.tkinfo
        /*0018*/ 	.word	0x00000002
        /*0030*/ 	.string	""
        /*0030*/ 	.string	"ptxas"
        /*0030*/ 	.string	"Cuda compilation tools, release 13.0, V13.0.88"
        /*0030*/ 	.string	"Build cuda_13.0.r13.0/compiler.36424714_0"
        /*0030*/ 	.string	"-arch sm_100 -m 64 "



//--------------------- .note.nv.cuinfo           --------------------------
	.section	.note.nv.cuinfo,"",@"SHT_NOTE"
	.sectionflags	@"SHF_NOTE_NV_CUINFO"
        /*0018*/ 	.short	0x0002
        /*001a*/ 	.short	0x0064
        /*001c*/ 	.short	0x0082
	.zero		2


//--------------------- .nv.info                  --------------------------
	.section	.nv.info,"",@"SHT_CUDA_INFO"
	.align	4


	//----- nvinfo : EIATTR_REGCOUNT
	.align		4
        /*0000*/ 	.byte	0x04, 0x2f
        /*0002*/ 	.short	(.L_1 - .L_0)
	.align		4
.L_0:
        /*0004*/ 	.word	index@(_Z19inject_mutations_2DPdidd)
        /*0008*/ 	.word	0x0000000c


	//----- nvinfo : EIATTR_FRAME_SIZE
	.align		4
.L_1:
        /*000c*/ 	.byte	0x04, 0x11
        /*000e*/ 	.short	(.L_3 - .L_2)
	.align		4
.L_2:
        /*0010*/ 	.word	index@(_Z19inject_mutations_2DPdidd)
        /*0014*/ 	.word	0x00000000


	//----- nvinfo : EIATTR_REGCOUNT
	.align		4
.L_3:
        /*0018*/ 	.byte	0x04, 0x2f
        /*001a*/ 	.short	(.L_5 - .L_4)
	.align		4
.L_4:
        /*001c*/ 	.word	index@(_Z5VfuncPddiS_)
        /*0020*/ 	.word	0x0000001a


	//----- nvinfo : EIATTR_FRAME_SIZE
	.align		4
.L_5:
        /*0024*/ 	.byte	0x04, 0x11
        /*0026*/ 	.short	(.L_7 - .L_6)
	.align		4
.L_6:
        /*0028*/ 	.word	index@($__internal_2_$__cuda_sm20_div_rn_f64_full)
        /*002c*/ 	.word	0x00000000


	//----- nvinfo : EIATTR_FRAME_SIZE
	.align		4
.L_7:
        /*0030*/ 	.byte	0x04, 0x11
        /*0032*/ 	.short	(.L_9 - .L_8)
	.align		4
.L_8:
        /*0034*/ 	.word	index@(_Z5VfuncPddiS_)
        /*0038*/ 	.word	0x00000000


	//----- nvinfo : EIATTR_REGCOUNT
	.align		4
.L_9:
        /*003c*/ 	.byte	0x04, 0x2f
        /*003e*/ 	.short	(.L_11 - .L_10)
	.align		4
.L_10:
        /*0040*/ 	.word	index@(_Z7Mfunc2DPdS_dddiiS_)
        /*0044*/ 	.word	0x00000012


	//----- nvinfo : EIATTR_FRAME_SIZE
	.align		4
.L_11:
        /*0048*/ 	.byte	0x04, 0x11
        /*004a*/ 	.short	(.L_13 - .L_12)
	.align		4
.L_12:
        /*004c*/ 	.word	index@(_Z7Mfunc2DPdS_dddiiS_)
        /*0050*/ 	.word	0x00000000


	//----- nvinfo : EIATTR_REGCOUNT
	.align		4
.L_13:
        /*0054*/ 	.byte	0x04, 0x2f
        /*0056*/ 	.short	(.L_15 - .L_14)
	.align		4
.L_14:
        /*0058*/ 	.word	index@(_Z3cx0Pdii)
        /*005c*/ 	.word	0x00000008


	//----- nvinfo : EIATTR_FRAME_SIZE
	.align		4
.L_15:
        /*0060*/ 	.byte	0x04, 0x11
        /*0062*/ 	.short	(.L_17 - .L_16)
	.align		4
.L_16:
        /*0064*/ 	.word	index@(_Z3cx0Pdii)
        /*0068*/ 	.word	0x00000000


	//----- nvinfo : EIATTR_REGCOUNT
	.align		4
.L_17:
        /*006c*/ 	.byte	0x04, 0x2f
        /*006e*/ 	.short	(.L_19 - .L_18)
	.align		4
.L_18:
        /*0070*/ 	.word	index@(_Z10include_bcPdddddiiS_)
        /*0074*/ 	.word	0x0000001e


	//----- nvinfo : EIATTR_FRAME_SIZE
	.align		4
.L_19:
        /*0078*/ 	.byte	0x04, 0x11
        /*007a*/ 	.short	(.L_21 - .L_20)
	.align		4
.L_20:
        /*007c*/ 	.word	index@($__internal_1_$__cuda_sm20_div_rn_f64_full)
        /*0080*/ 	.word	0x00000000


	//----- nvinfo : EIATTR_FRAME_SIZE
	.align		4
.L_21:
        /*0084*/ 	.byte	0x04, 0x11
        /*0086*/ 	.short	(.L_23 - .L_22)
	.align		4
.L_22:
        /*0088*/ 	.word	index@(_Z10include_bcPdddddiiS_)
        /*008c*/ 	.word	0x00000000


	//----- nvinfo : EIATTR_REGCOUNT
	.align		4
.L_23:
        /*0090*/ 	.byte	0x04, 0x2f
        /*0092*/ 	.short	(.L_25 - .L_24)
	.align		4
.L_24:
        /*0094*/ 	.word	index@(_Z16compute_abc_nobcPdS_S_S_diiS_S_S_)
        /*0098*/ 	.word	0x00000020


	//----- nvinfo : EIATTR_FRAME_SIZE
	.align		4
.L_25:
        /*009c*/ 	.byte	0x04, 0x11
        /*009e*/ 	.short	(.L_27 - .L_26)
	.align		4
.L_26:
        /*00a0*/ 	.word	index@($__internal_0_$__cuda_sm20_div_rn_f64_full)
        /*00a4*/ 	.word	0x00000000


	//----- nvinfo : EIATTR_FRAME_SIZE
	.align		4
.L_27:
        /*00a8*/ 	.byte	0x04, 0x11
        /*00aa*/ 	.short	(.L_29 - .L_28)
	.align		4
.L_28:
        /*00ac*/ 	.word	index@(_Z16compute_abc_nobcPdS_S_S_diiS_S_S_)
        /*00b0*/ 	.word	0x00000000


	//----- nvinfo : EIATTR_MIN_STACK_SIZE
	.align		4
.L_29:
        /*00b4*/ 	.byte	0x04, 0x12
        /*00b6*/ 	.short	(.L_31 - .L_30)
	.align		4
.L_30:
        /*00b8*/ 	.word	index@(_Z16compute_abc_nobcPdS_S_S_diiS_S_S_)
        /*00bc*/ 	.word	0x00000000


	//----- nvinfo : EIATTR_MIN_STACK_SIZE
	.align		4
.L_31:
        /*00c0*/ 	.byte	0x04, 0x12
        /*00c2*/ 	.short	(.L_33 - .L_32)
	.align		4
.L_32:
        /*00c4*/ 	.word	index@(_Z10include_bcPdddddiiS_)
        /*00c8*/ 	.word	0x00000000


	//----- nvinfo : EIATTR_MIN_STACK_SIZE
	.align		4
.L_33:
        /*00cc*/ 	.byte	0x04, 0x12
        /*00ce*/ 	.short	(.L_35 - .L_34)
	.align		4
.L_34:
        /*00d0*/ 	.word	index@(_Z3cx0Pdii)
        /*00d4*/ 	.word	0x00000000


	//----- nvinfo : EIATTR_MIN_STACK_SIZE
	.align		4
.L_35:
        /*00d8*/ 	.byte	0x04, 0x12
        /*00da*/ 	.short	(.L_37 - .L_36)
	.align		4
.L_36:
        /*00dc*/ 	.word	index@(_Z7Mfunc2DPdS_dddiiS_)
        /*00e0*/ 	.word	0x00000000


	//----- nvinfo : EIATTR_MIN_STACK_SIZE
	.align		4
.L_37:
        /*00e4*/ 	.byte	0x04, 0x12
        /*00e6*/ 	.short	(.L_39 - .L_38)
	.align		4
.L_38:
        /*00e8*/ 	.word	index@(_Z5VfuncPddiS_)
        /*00ec*/ 	.word	0x00000000


	//----- nvinfo : EIATTR_MIN_STACK_SIZE
	.align		4
.L_39:
        /*00f0*/ 	.byte	0x04, 0x12
        /*00f2*/ 	.short	(.L_41 - .L_40)
	.align		4
.L_40:
        /*00f4*/ 	.word	index@(_Z19inject_mutations_2DPdidd)
        /*00f8*/ 	.word	0x00000000
.L_41:


//--------------------- .nv.compat                --------------------------
	.section	.nv.compat,"",@"SHT_CUDA_COMPAT_INFO"
	.align	4
        /*0000*/ 	.byte	0x02, 0x09, 0x00, 0x00, 0x02, 0x02, 0x01, 0x00, 0x02, 0x05, 0x05, 0x00, 0x03, 0x07, 0x01, 0x01
        /*0010*/ 	.byte	0x02, 0x03, 0x00, 0x00, 0x02, 0x06, 0x01, 0x00, 0x04, 0x0b, 0x08, 0x00, 0x01, 0x00, 0x00, 0x00
        /*0020*/ 	.byte	0x00, 0x00, 0x00, 0x00


//--------------------- .nv.info._Z16compute_abc_nobcPdS_S_S_diiS_S_S_ --------------------------
	.section	.nv.info._Z16compute_abc_nobcPdS_S_S_diiS_S_S_,"",@"SHT_CUDA_INFO"
	.sectionflags	@""
	.align	4


	//----- nvinfo : EIATTR_CUDA_API_VERSION
	.align		4
        /*0000*/ 	.byte	0x04, 0x37
        /*0002*/ 	.short	(.L_43 - .L_42)
.L_42:
        /*0004*/ 	.word	0x00000082


	//----- nvinfo : EIATTR_KPARAM_INFO
	.align		4
.L_43:
        /*0008*/ 	.byte	0x04, 0x17
        /*000a*/ 	.short	(.L_45 - .L_44)
.L_44:
        /*000c*/ 	.word	0x00000000
        /*0010*/ 	.short	0x0009
        /*0012*/ 	.short	0x0040
        /*0014*/ 	.byte	0x00, 0xf5, 0x21, 0x00


	//----- nvinfo : EIATTR_KPARAM_INFO
	.align		4
.L_45:
        /*0018*/ 	.byte	0x04, 0x17
        /*001a*/ 	.short	(.L_47 - .L_46)
.L_46:
        /*001c*/ 	.word	0x00000000
        /*0020*/ 	.short	0x0008
        /*0022*/ 	.short	0x0038
        /*0024*/ 	.byte	0x00, 0xf5, 0x21, 0x00


	//----- nvinfo : EIATTR_KPARAM_INFO
	.align		4
.L_47:
        /*0028*/ 	.byte	0x04, 0x17
        /*002a*/ 	.short	(.L_49 - .L_48)
.L_48:
        /*002c*/ 	.word	0x00000000
        /*0030*/ 	.short	0x0007
        /*0032*/ 	.short	0x0030
        /*0034*/ 	.byte	0x00, 0xf5, 0x21, 0x00


	//----- nvinfo : EIATTR_KPARAM_INFO
	.align		4
.L_49:
        /*0038*/ 	.byte	0x04, 0x17
        /*003a*/ 	.short	(.L_51 - .L_50)
.L_50:
        /*003c*/ 	.word	0x00000000
        /*0040*/ 	.short	0x0006
        /*0042*/ 	.short	0x002c
        /*0044*/ 	.byte	0x00, 0xf0, 0x11, 0x00


	//----- nvinfo : EIATTR_KPARAM_INFO
	.align		4
.L_51:
        /*0048*/ 	.byte	0x04, 0x17
        /*004a*/ 	.short	(.L_53 - .L_52)
.L_52:
        /*004c*/ 	.word	0x00000000
        /*0050*/ 	.short	0x0005
        /*0052*/ 	.short	0x0028
        /*0054*/ 	.byte	0x00, 0xf0, 0x11, 0x00


	//----- nvinfo : EIATTR_KPARAM_INFO
	.align		4
.L_53:
        /*0058*/ 	.byte	0x04, 0x17
        /*005a*/ 	.short	(.L_55 - .L_54)
.L_54:
        /*005c*/ 	.word	0x00000000
        /*0060*/ 	.short	0x0004
        /*0062*/ 	.short	0x0020
        /*0064*/ 	.byte	0x00, 0xf0, 0x21, 0x00


	//----- nvinfo : EIATTR_KPARAM_INFO
	.align		4
.L_55:
        /*0068*/ 	.byte	0x04, 0x17
        /*006a*/ 	.short	(.L_57 - .L_56)
.L_56:
        /*006c*/ 	.word	0x00000000
        /*0070*/ 	.short	0x0003
        /*0072*/ 	.short	0x0018
        /*0074*/ 	.byte	0x00, 0xf5, 0x21, 0x00


	//----- nvinfo : EIATTR_KPARAM_INFO
	.align		4
.L_57:
        /*0078*/ 	.byte	0x04, 0x17
        /*007a*/ 	.short	(.L_59 - .L_58)
.L_58:
        /*007c*/ 	.word	0x00000000
        /*0080*/ 	.short	0x0002
        /*0082*/ 	.short	0x0010
        /*0084*/ 	.byte	0x00, 0xf5, 0x21, 0x00


	//----- nvinfo : EIATTR_KPARAM_INFO
	.align		4
.L_59:
        /*0088*/ 	.byte	0x04, 0x17
        /*008a*/ 	.short	(.L_61 - .L_60)
.L_60:
        /*008c*/ 	.word	0x00000000
        /*0090*/ 	.short	0x0001
        /*0092*/ 	.short	0x0008
        /*0094*/ 	.byte	0x00, 0xf5, 0x21, 0x00


	//----- nvinfo : EIATTR_KPARAM_INFO
	.align		4
.L_61:
        /*0098*/ 	.byte	0x04, 0x17
        /*009a*/ 	.short	(.L_63 - .L_62)
.L_62:
        /*009c*/ 	.word	0x00000000
        /*00a0*/ 	.short	0x0000
        /*00a2*/ 	.short	0x0000
        /*00a4*/ 	.byte	0x00, 0xf5, 0x21, 0x00


	//----- nvinfo : EIATTR_SPARSE_MMA_MASK
	.align		4
.L_63:
        /*00a8*/ 	.byte	0x03, 0x50
        /*00aa*/ 	.short	0x0000


	//----- nvinfo : EIATTR_MAXREG_COUNT
	.align		4
        /*00ac*/ 	.byte	0x03, 0x1b
        /*00ae*/ 	.short	0x00ff


	//----- nvinfo : EIATTR_MERCURY_ISA_VERSION
	.align		4
        /*00b0*/ 	.byte	0x03, 0x5f
        /*00b2*/ 	.short	0x0101


	//----- nvinfo : EIATTR_VRC_CTA_INIT_COUNT
	.align		4
        /*00b4*/ 	.byte	0x02, 0x4a
	.zero		1
	.zero		1


	//----- nvinfo : EIATTR_EXIT_INSTR_OFFSETS
	.align		4
        /*00b8*/ 	.byte	0x04, 0x1c
        /*00ba*/ 	.short	(.L_65 - .L_64)


	//   ....[0]....
.L_64:
        /*00bc*/ 	.word	0x000001d0


	//   ....[1]....
        /*00c0*/ 	.word	0x00000780


	//----- nvinfo : EIATTR_CRS_STACK_SIZE
	.align		4
.L_65:
        /*00c4*/ 	.byte	0x04, 0x1e
        /*00c6*/ 	.short	(.L_67 - .L_66)
.L_66:
        /*00c8*/ 	.word	0x00000000


	//----- nvinfo : EIATTR_CBANK_PARAM_SIZE
	.align		4
.L_67:
        /*00cc*/ 	.byte	0x03, 0x19
        /*00ce*/ 	.short	0x0048


	//----- nvinfo : EIATTR_PARAM_CBANK
	.align		4
        /*00d0*/ 	.byte	0x04, 0x0a
        /*00d2*/ 	.short	(.L_69 - .L_68)
	.align		4
.L_68:
        /*00d4*/ 	.word	index@(.nv.constant0._Z16compute_abc_nobcPdS_S_S_diiS_S_S_)
        /*00d8*/ 	.short	0x0380
        /*00da*/ 	.short	0x0048


	//----- nvinfo : EIATTR_SW_WAR
	.align		4
.L_69:
        /*00dc*/ 	.byte	0x04, 0x36
        /*00de*/ 	.short	(.L_71 - .L_70)
.L_70:
        /*00e0*/ 	.word	0x00000008
.L_71:


//--------------------- .nv.info._Z10include_bcPdddddiiS_ --------------------------
	.section	.nv.info._Z10include_bcPdddddiiS_,"",@"SHT_CUDA_INFO"
	.sectionflags	@""
	.align	4


	//----- nvinfo : EIATTR_CUDA_API_VERSION
	.align		4
        /*0000*/ 	.byte	0x04, 0x37
        /*0002*/ 	.short	(.L_73 - .L_72)
.L_72:
        /*0004*/ 	.word	0x00000082


	//----- nvinfo : EIATTR_KPARAM_INFO
	.align		4
.L_73:
        /*0008*/ 	.byte	0x04, 0x17
        /*000a*/ 	.short	(.L_75 - .L_74)
.L_74:
        /*000c*/ 	.word	0x00000000
        /*0010*/ 	.short	0x0007
        /*0012*/ 	.short	0x0030
        /*0014*/ 	.byte	0x00, 0xf5, 0x21, 0x00


	//----- nvinfo : EIATTR_KPARAM_INFO
	.align		4
.L_75:
        /*0018*/ 	.byte	0x04, 0x17
        /*001a*/ 	.short	(.L_77 - .L_76)
.L_76:
        /*001c*/ 	.word	0x00000000
        /*0020*/ 	.short	0x0006
        /*0022*/ 	.short	0x002c
        /*0024*/ 	.byte	0x00, 0xf0, 0x11, 0x00


	//----- nvinfo : EIATTR_KPARAM_INFO
	.align		4
.L_77:
        /*0028*/ 	.byte	0x04, 0x17
        /*002a*/ 	.short	(.L_79 - .L_78)
.L_78:
        /*002c*/ 	.word	0x00000000
        /*0030*/ 	.short	0x0005
        /*0032*/ 	.short	0x0028
        /*0034*/ 	.byte	0x00, 0xf0, 0x11, 0x00


	//----- nvinfo : EIATTR_KPARAM_INFO
	.align		4
.L_79:
        /*0038*/ 	.byte	0x04, 0x17
        /*003a*/ 	.short	(.L_81 - .L_80)
.L_80:
        /*003c*/ 	.word	0x00000000
        /*0040*/ 	.short	0x0004
        /*0042*/ 	.short	0x0020
        /*0044*/ 	.byte	0x00, 0xf0, 0x21, 0x00


	//----- nvinfo : EIATTR_KPARAM_INFO
	.align		4
.L_81:
        /*0048*/ 	.byte	0x04, 0x17
        /*004a*/ 	.short	(.L_83 - .L_82)
.L_82:
        /*004c*/ 	.word	0x00000000
        /*0050*/ 	.short	0x0003
        /*0052*/ 	.short	0x0018
        /*0054*/ 	.byte	0x00, 0xf0, 0x21, 0x00


	//----- nvinfo : EIATTR_KPARAM_INFO
	.align		4
.L_83:
        /*0058*/ 	.byte	0x04, 0x17
        /*005a*/ 	.short	(.L_85 - .L_84)
.L_84:
        /*005c*/ 	.word	0x00000000
        /*0060*/ 	.short	0x0002
        /*0062*/ 	.short	0x0010
        /*0064*/ 	.byte	0x00, 0xf0, 0x21, 0x00


	//----- nvinfo : EIATTR_KPARAM_INFO
	.align		4
.L_85:
        /*0068*/ 	.byte	0x04, 0x17
        /*006a*/ 	.short	(.L_87 - .L_86)
.L_86:
        /*006c*/ 	.word	0x00000000
        /*0070*/ 	.short	0x0001
        /*0072*/ 	.short	0x0008
        /*0074*/ 	.byte	0x00, 0xf0, 0x21, 0x00


	//----- nvinfo : EIATTR_KPARAM_INFO
	.align		4
.L_87:
        /*0078*/ 	.byte	0x04, 0x17
        /*007a*/ 	.short	(.L_89 - .L_88)
.L_88:
        /*007c*/ 	.word	0x00000000
        /*0080*/ 	.short	0x0000
        /*0082*/ 	.short	0x0000
        /*0084*/ 	.byte	0x00, 0xf5, 0x21, 0x00


	//----- nvinfo : EIATTR_SPARSE_MMA_MASK
	.align		4
.L_89:
        /*0088*/ 	.byte	0x03, 0x50
        /*008a*/ 	.short	0x0000


	//----- nvinfo : EIATTR_MAXREG_COUNT
	.align		4
        /*008c*/ 	.byte	0x03, 0x1b
        /*008e*/ 	.short	0x00ff


	//----- nvinfo : EIATTR_MERCURY_ISA_VERSION
	.align		4
        /*0090*/ 	.byte	0x03, 0x5f
        /*0092*/ 	.short	0x0101


	//----- nvinfo : EIATTR_VRC_CTA_INIT_COUNT
	.align		4
        /*0094*/ 	.byte	0x02, 0x4a
	.zero		1
	.zero		1


	//----- nvinfo : EIATTR_EXIT_INSTR_OFFSETS
	.align		4
        /*0098*/ 	.byte	0x04, 0x1c
        /*009a*/ 	.short	(.L_91 - .L_90)


	//   ....[0]....
.L_90:
        /*009c*/ 	.word	0x00000470


	//   ....[1]....
        /*00a0*/ 	.word	0x00000810


	//----- nvinfo : EIATTR_CRS_STACK_SIZE
	.align		4
.L_91:
        /*00a4*/ 	.byte	0x04, 0x1e
        /*00a6*/ 	.short	(.L_93 - .L_92)
.L_92:
        /*00a8*/ 	.word	0x00000000


	//----- nvinfo : EIATTR_CBANK_PARAM_SIZE
	.align		4
.L_93:
        /*00ac*/ 	.byte	0x03, 0x19
        /*00ae*/ 	.short	0x0038


	//----- nvinfo : EIATTR_PARAM_CBANK
	.align		4
        /*00b0*/ 	.byte	0x04, 0x0a
        /*00b2*/ 	.short	(.L_95 - .L_94)
	.align		4
.L_94:
        /*00b4*/ 	.word	index@(.nv.constant0._Z10include_bcPdddddiiS_)
        /*00b8*/ 	.short	0x0380
        /*00ba*/ 	.short	0x0038


	//----- nvinfo : EIATTR_SW_WAR
	.align		4
.L_95:
        /*00bc*/ 	.byte	0x04, 0x36
        /*00be*/ 	.short	(.L_97 - .L_96)
.L_96:
        /*00c0*/ 	.word	0x00000008
.L_97:


//--------------------- .nv.info._Z3cx0Pdii       --------------------------
	.section	.nv.info._Z3cx0Pdii,"",@"SHT_CUDA_INFO"
	.sectionflags	@""
	.align	4


	//----- nvinfo : EIATTR_CUDA_API_VERSION
	.align		4
        /*0000*/ 	.byte	0x04, 0x37
        /*0002*/ 	.short	(.L_99 - .L_98)
.L_98:
        /*0004*/ 	.word	0x00000082


	//----- nvinfo : EIATTR_KPARAM_INFO
	.align		4
.L_99:
        /*0008*/ 	.byte	0x04, 0x17
        /*000a*/ 	.short	(.L_101 - .L_100)
.L_100:
        /*000c*/ 	.word	0x00000000
        /*0010*/ 	.short	0x0002
        /*0012*/ 	.short	0x000c
        /*0014*/ 	.byte	0x00, 0xf0, 0x11, 0x00


	//----- nvinfo : EIATTR_KPARAM_INFO
	.align		4
.L_101:
        /*0018*/ 	.byte	0x04, 0x17
        /*001a*/ 	.short	(.L_103 - .L_102)
.L_102:
        /*001c*/ 	.word	0x00000000
        /*0020*/ 	.short	0x0001
        /*0022*/ 	.short	0x0008
        /*0024*/ 	.byte	0x00, 0xf0, 0x11, 0x00


	//----- nvinfo : EIATTR_KPARAM_INFO
	.align		4
.L_103:
        /*0028*/ 	.byte	0x04, 0x17
        /*002a*/ 	.short	(.L_105 - .L_104)
.L_104:
        /*002c*/ 	.word	0x00000000
        /*0030*/ 	.short	0x0000
        /*0032*/ 	.short	0x0000
        /*0034*/ 	.byte	0x00, 0xf5, 0x21, 0x00


	//----- nvinfo : EIATTR_SPARSE_MMA_MASK
	.align		4
.L_105:
        /*0038*/ 	.byte	0x03, 0x50
        /*003a*/ 	.short	0x0000


	//----- nvinfo : EIATTR_MAXREG_COUNT
	.align		4
        /*003c*/ 	.byte	0x03, 0x1b
        /*003e*/ 	.short	0x00ff


	//----- nvinfo : EIATTR_MERCURY_ISA_VERSION
	.align		4
        /*0040*/ 	.byte	0x03, 0x5f
        /*0042*/ 	.short	0x0101


	//----- nvinfo : EIATTR_VRC_CTA_INIT_COUNT
	.align		4
        /*0044*/ 	.byte	0x02, 0x4a
	.zero		1
	.zero		1


	//----- nvinfo : EIATTR_EXIT_INSTR_OFFSETS
	.align		4
        /*0048*/ 	.byte	0x04, 0x1c
        /*004a*/ 	.short	(.L_107 - .L_106)


	//   ....[0]....
.L_106:
        /*004c*/ 	.word	0x00000070


	//   ....[1]....
        /*0050*/ 	.word	0x000000f0


	//----- nvinfo : EIATTR_CBANK_PARAM_SIZE
	.align		4
.L_107:
        /*0054*/ 	.byte	0x03, 0x19
        /*0056*/ 	.short	0x0010


	//----- nvinfo : EIATTR_PARAM_CBANK
	.align		4
        /*0058*/ 	.byte	0x04, 0x0a
        /*005a*/ 	.short	(.L_109 - .L_108)
	.align		4
.L_108:
        /*005c*/ 	.word	index@(.nv.constant0._Z3cx0Pdii)
        /*0060*/ 	.short	0x0380
        /*0062*/ 	.short	0x0010


	//----- nvinfo : EIATTR_SW_WAR
	.align		4
.L_109:
        /*0064*/ 	.byte	0x04, 0x36
        /*0066*/ 	.short	(.L_111 - .L_110)
.L_110:
        /*0068*/ 	.word	0x00000008
.L_111:


//--------------------- .nv.info._Z7Mfunc2DPdS_dddiiS_ --------------------------
	.section	.nv.info._Z7Mfunc2DPdS_dddiiS_,"",@"SHT_CUDA_INFO"
	.sectionflags	@""
	.align	4


	//----- nvinfo : EIATTR_CUDA_API_VERSION
	.align		4
        /*0000*/ 	.byte	0x04, 0x37
        /*0002*/ 	.short	(.L_113 - .L_112)
.L_112:
        /*0004*/ 	.word	0x00000082


	//----- nvinfo : EIATTR_KPARAM_INFO
	.align		4
.L_113:
        /*0008*/ 	.byte	0x04, 0x17
        /*000a*/ 	.short	(.L_115 - .L_114)
.L_114:
        /*000c*/ 	.word	0x00000000
        /*0010*/ 	.short	0x0007
        /*0012*/ 	.short	0x0030
        /*0014*/ 	.byte	0x00, 0xf5, 0x21, 0x00


	//----- nvinfo : EIATTR_KPARAM_INFO
	.align		4
.L_115:
        /*0018*/ 	.byte	0x04, 0x17
        /*001a*/ 	.short	(.L_117 - .L_116)
.L_116:
        /*001c*/ 	.word	0x00000000
        /*0020*/ 	.short	0x0006
        /*0022*/ 	.short	0x002c
        /*0024*/ 	.byte	0x00, 0xf0, 0x11, 0x00


	//----- nvinfo : EIATTR_KPARAM_INFO
	.align		4
.L_117:
        /*0028*/ 	.byte	0x04, 0x17
        /*002a*/ 	.short	(.L_119 - .L_118)
.L_118:
        /*002c*/ 	.word	0x00000000
        /*0030*/ 	.short	0x0005
        /*0032*/ 	.short	0x0028
        /*0034*/ 	.byte	0x00, 0xf0, 0x11, 0x00


	//----- nvinfo : EIATTR_KPARAM_INFO
	.align		4
.L_119:
        /*0038*/ 	.byte	0x04, 0x17
        /*003a*/ 	.short	(.L_121 - .L_120)
.L_120:
        /*003c*/ 	.word	0x00000000
        /*0040*/ 	.short	0x0004
        /*0042*/ 	.short	0x0020
        /*0044*/ 	.byte	0x00, 0xf0, 0x21, 0x00


	//----- nvinfo : EIATTR_KPARAM_INFO
	.align		4
.L_121:
        /*0048*/ 	.byte	0x04, 0x17
        /*004a*/ 	.short	(.L_123 - .L_122)
.L_122:
        /*004c*/ 	.word	0x00000000
        /*0050*/ 	.short	0x0003
        /*0052*/ 	.short	0x0018
        /*0054*/ 	.byte	0x00, 0xf0, 0x21, 0x00


	//----- nvinfo : EIATTR_KPARAM_INFO
	.align		4
.L_123:
        /*0058*/ 	.byte	0x04, 0x17
        /*005a*/ 	.short	(.L_125 - .L_124)
.L_124:
        /*005c*/ 	.word	0x00000000
        /*0060*/ 	.short	0x0002
        /*0062*/ 	.short	0x0010
        /*0064*/ 	.byte	0x00, 0xf0, 0x21, 0x00


	//----- nvinfo : EIATTR_KPARAM_INFO
	.align		4
.L_125:
        /*0068*/ 	.byte	0x04, 0x17
        /*006a*/ 	.short	(.L_127 - .L_126)
.L_126:
        /*006c*/ 	.word	0x00000000
        /*0070*/ 	.short	0x0001
        /*0072*/ 	.short	0x0008
        /*0074*/ 	.byte	0x00, 0xf5, 0x21, 0x00


	//----- nvinfo : EIATTR_KPARAM_INFO
	.align		4
.L_127:
        /*0078*/ 	.byte	0x04, 0x17
        /*007a*/ 	.short	(.L_129 - .L_128)
.L_128:
        /*007c*/ 	.word	0x00000000
        /*0080*/ 	.short	0x0000
        /*0082*/ 	.short	0x0000
        /*0084*/ 	.byte	0x00, 0xf5, 0x21, 0x00


	//----- nvinfo : EIATTR_SPARSE_MMA_MASK
	.align		4
.L_129:
        /*0088*/ 	.byte	0x03, 0x50
        /*008a*/ 	.short	0x0000


	//----- nvinfo : EIATTR_MAXREG_COUNT
	.align		4
        /*008c*/ 	.byte	0x03, 0x1b
        /*008e*/ 	.short	0x00ff


	//----- nvinfo : EIATTR_MERCURY_ISA_VERSION
	.align		4
        /*0090*/ 	.byte	0x03, 0x5f
        /*0092*/ 	.short	0x0101


	//----- nvinfo : EIATTR_VRC_CTA_INIT_COUNT
	.align		4
        /*0094*/ 	.byte	0x02, 0x4a
	.zero		1
	.zero		1


	//----- nvinfo : EIATTR_EXIT_INSTR_OFFSETS
	.align		4
        /*0098*/ 	.byte	0x04, 0x1c
        /*009a*/ 	.short	(.L_131 - .L_130)


	//   ....[0]....
.L_130:
        /*009c*/ 	.word	0x000001c0


	//   ....[1]....
        /*00a0*/ 	.word	0x00000350


	//----- nvinfo : EIATTR_CBANK_PARAM_SIZE
	.align		4
.L_131:
        /*00a4*/ 	.byte	0x03, 0x19
        /*00a6*/ 	.short	0x0038


	//----- nvinfo : EIATTR_PARAM_CBANK
	.align		4
        /*00a8*/ 	.byte	0x04, 0x0a
        /*00aa*/ 	.short	(.L_133 - .L_132)
	.align		4
.L_132:
        /*00ac*/ 	.word	index@(.nv.constant0._Z7Mfunc2DPdS_dddiiS_)
        /*00b0*/ 	.short	0x0380
        /*00b2*/ 	.short	0x0038


	//----- nvinfo : EIATTR_SW_WAR
	.align		4
.L_133:
        /*00b4*/ 	.byte	0x04, 0x36
        /*00b6*/ 	.short	(.L_135 - .L_134)
.L_134:
        /*00b8*/ 	.word	0x00000008
.L_135:


//--------------------- .nv.info._Z5VfuncPddiS_   --------------------------
	.section	.nv.info._Z5VfuncPddiS_,"",@"SHT_CUDA_INFO"
	.sectionflags	@""
	.align	4


	//----- nvinfo : EIATTR_CUDA_API_VERSION
	.align		4
        /*0000*/ 	.byte	0x04, 0x37
        /*0002*/ 	.short	(.L_137 - .L_136)
.L_136:
        /*0004*/ 	.word	0x00000082


	//----- nvinfo : EIATTR_KPARAM_INFO
	.align		4
.L_137:
        /*0008*/ 	.byte	0x04, 0x17
        /*000a*/ 	.short	(.L_139 - .L_138)
.L_138:
        /*000c*/ 	.word	0x00000000
        /*0010*/ 	.short	0x0003
        /*0012*/ 	.short	0x0018
        /*0014*/ 	.byte	0x00, 0xf5, 0x21, 0x00


	//----- nvinfo : EIATTR_KPARAM_INFO
	.align		4
.L_139:
        /*0018*/ 	.byte	0x04, 0x17
        /*001a*/ 	.short	(.L_141 - .L_140)
.L_140:
        /*001c*/ 	.word	0x00000000
        /*0020*/ 	.short	0x0002
        /*0022*/ 	.short	0x0010
        /*0024*/ 	.byte	0x00, 0xf0, 0x11, 0x00


	//----- nvinfo : EIATTR_KPARAM_INFO
	.align		4
.L_141:
        /*0028*/ 	.byte	0x04, 0x17
        /*002a*/ 	.short	(.L_143 - .L_142)
.L_142:
        /*002c*/ 	.word	0x00000000
        /*0030*/ 	.short	0x0001
        /*0032*/ 	.short	0x0008
        /*0034*/ 	.byte	0x00, 0xf0, 0x21, 0x00


	//----- nvinfo : EIATTR_KPARAM_INFO
	.align		4
.L_143:
        /*0038*/ 	.byte	0x04, 0x17
        /*003a*/ 	.short	(.L_145 - .L_144)
.L_144:
        /*003c*/ 	.word	0x00000000
        /*0040*/ 	.short	0x0000
        /*0042*/ 	.short	0x0000
        /*0044*/ 	.byte	0x00, 0xf5, 0x21, 0x00


	//----- nvinfo : EIATTR_SPARSE_MMA_MASK
	.align		4
.L_145:
        /*0048*/ 	.byte	0x03, 0x50
        /*004a*/ 	.short	0x0000


	//----- nvinfo : EIATTR_MAXREG_COUNT
	.align		4
        /*004c*/ 	.byte	0x03, 0x1b
        /*004e*/ 	.short	0x00ff


	//----- nvinfo : EIATTR_MERCURY_ISA_VERSION
	.align		4
        /*0050*/ 	.byte	0x03, 0x5f
        /*0052*/ 	.short	0x0101


	//----- nvinfo : EIATTR_VRC_CTA_INIT_COUNT
	.align		4
        /*0054*/ 	.byte	0x02, 0x4a
	.zero		1
	.zero		1


	//----- nvinfo : EIATTR_EXIT_INSTR_OFFSETS
	.align		4
        /*0058*/ 	.byte	0x04, 0x1c
        /*005a*/ 	.short	(.L_147 - .L_146)


	//   ....[0]....
.L_146:
        /*005c*/ 	.word	0x00000070


	//   ....[1]....
        /*0060*/ 	.word	0x00000250


	//----- nvinfo : EIATTR_CRS_STACK_SIZE
	.align		4
.L_147:
        /*0064*/ 	.byte	0x04, 0x1e
        /*0066*/ 	.short	(.L_149 - .L_148)
.L_148:
        /*0068*/ 	.word	0x00000000


	//----- nvinfo : EIATTR_CBANK_PARAM_SIZE
	.align		4
.L_149:
        /*006c*/ 	.byte	0x03, 0x19
        /*006e*/ 	.short	0x0020


	//----- nvinfo : EIATTR_PARAM_CBANK
	.align		4
        /*0070*/ 	.byte	0x04, 0x0a
        /*0072*/ 	.short	(.L_151 - .L_150)
	.align		4
.L_150:
        /*0074*/ 	.word	index@(.nv.constant0._Z5VfuncPddiS_)
        /*0078*/ 	.short	0x0380
        /*007a*/ 	.short	0x0020


	//----- nvinfo : EIATTR_SW_WAR
	.align		4
.L_151:
        /*007c*/ 	.byte	0x04, 0x36
        /*007e*/ 	.short	(.L_153 - .L_152)
.L_152:
        /*0080*/ 	.word	0x00000008
.L_153:


//--------------------- .nv.info._Z19inject_mutations_2DPdidd --------------------------
	.section	.nv.info._Z19inject_mutations_2DPdidd,"",@"SHT_CUDA_INFO"
	.sectionflags	@""
	.align	4


	//----- nvinfo : EIATTR_CUDA_API_VERSION
	.align		4
        /*0000*/ 	.byte	0x04, 0x37
        /*0002*/ 	.short	(.L_155 - .L_154)
.L_154:
        /*0004*/ 	.word	0x00000082


	//----- nvinfo : EIATTR_KPARAM_INFO
	.align		4
.L_155:
        /*0008*/ 	.byte	0x04, 0x17
        /*000a*/ 	.short	(.L_157 - .L_156)
.L_156:
        /*000c*/ 	.word	0x00000000
        /*0010*/ 	.short	0x0003
        /*0012*/ 	.short	0x0018
        /*0014*/ 	.byte	0x00, 0xf0, 0x21, 0x00


	//----- nvinfo : EIATTR_KPARAM_INFO
	.align		4
.L_157:
        /*0018*/ 	.byte	0x04, 0x17
        /*001a*/ 	.short	(.L_159 - .L_158)
.L_158:
        /*001c*/ 	.word	0x00000000
        /*0020*/ 	.short	0x0002
        /*0022*/ 	.short	0x0010
        /*0024*/ 	.byte	0x00, 0xf0, 0x21, 0x00


	//----- nvinfo : EIATTR_KPARAM_INFO
	.align		4
.L_159:
        /*0028*/ 	.byte	0x04, 0x17
        /*002a*/ 	.short	(.L_161 - .L_160)
.L_160:
        /*002c*/ 	.word	0x00000000
        /*0030*/ 	.short	0x0001
        /*0032*/ 	.short	0x0008
        /*0034*/ 	.byte	0x00, 0xf0, 0x11, 0x00


	//----- nvinfo : EIATTR_KPARAM_INFO
	.align		4
.L_161:
        /*0038*/ 	.byte	0x04, 0x17
        /*003a*/ 	.short	(.L_163 - .L_162)
.L_162:
        /*003c*/ 	.word	0x00000000
        /*0040*/ 	.short	0x0000
        /*0042*/ 	.short	0x0000
        /*0044*/ 	.byte	0x00, 0xf5, 0x21, 0x00


	//----- nvinfo : EIATTR_SPARSE_MMA_MASK
	.align		4
.L_163:
        /*0048*/ 	.byte	0x03, 0x50
        /*004a*/ 	.short	0x0000


	//----- nvinfo : EIATTR_MAXREG_COUNT
	.align		4
        /*004c*/ 	.byte	0x03, 0x1b
        /*004e*/ 	.short	0x00ff


	//----- nvinfo : EIATTR_MERCURY_ISA_VERSION
	.align		4
        /*0050*/ 	.byte	0x03, 0x5f
        /*0052*/ 	.short	0x0101


	//----- nvinfo : EIATTR_VRC_CTA_INIT_COUNT
	.align		4
        /*0054*/ 	.byte	0x02, 0x4a
	.zero		1
	.zero		1


	//----- nvinfo : EIATTR_EXIT_INSTR_OFFSETS
	.align		4
        /*0058*/ 	.byte	0x04, 0x1c
        /*005a*/ 	.short	(.L_165 - .L_164)


	//   ....[0]....
.L_164:
        /*005c*/ 	.word	0x000000d0


	//----- nvinfo : EIATTR_CBANK_PARAM_SIZE
	.align		4
.L_165:
        /*0060*/ 	.byte	0x03, 0x19
        /*0062*/ 	.short	0x0020


	//----- nvinfo : EIATTR_PARAM_CBANK
	.align		4
        /*0064*/ 	.byte	0x04, 0x0a
        /*0066*/ 	.short	(.L_167 - .L_166)
	.align		4
.L_166:
        /*0068*/ 	.word	index@(.nv.constant0._Z19inject_mutations_2DPdidd)
        /*006c*/ 	.short	0x0380
        /*006e*/ 	.short	0x0020


	//----- nvinfo : EIATTR_SW_WAR
	.align		4
.L_167:
        /*0070*/ 	.byte	0x04, 0x36
        /*0072*/ 	.short	(.L_169 - .L_168)
.L_168:
        /*0074*/ 	.word	0x00000008
.L_169:


//--------------------- .nv.callgraph             --------------------------
	.section	.nv.callgraph,"",@"SHT_CUDA_CALLGRAPH"
	.align	4
	.sectionentsize	8
	.align		4
        /*0000*/ 	.word	0x00000000
	.align		4
        /*0004*/ 	.word	0xffffffff
	.align		4
        /*0008*/ 	.word	0x00000000
	.align		4
        /*000c*/ 	.word	0xfffffffe
	.align		4
        /*0010*/ 	.word	0x00000000
	.align		4
        /*0014*/ 	.word	0xfffffffd
	.align		4
        /*0018*/ 	.word	0x00000000
	.align		4
        /*001c*/ 	.word	0xfffffffc


//--------------------- .text._Z16compute_abc_nobcPdS_S_S_diiS_S_S_ --------------------------
	.section	.text._Z16compute_abc_nobcPdS_S_S_diiS_S_S_,"ax",@progbits
	.align	128
        .global         _Z16compute_abc_nobcPdS_S_S_diiS_S_S_
        .type           _Z16compute_abc_nobcPdS_S_S_diiS_S_S_,@function
        .size           _Z16compute_abc_nobcPdS_S_S_diiS_S_S_,(.L_x_32 - _Z16compute_abc_nobcPdS_S_S_diiS_S_S_)
        .other          _Z16compute_abc_nobcPdS_S_S_diiS_S_S_,@"STO_CUDA_ENTRY STV_DEFAULT"
_Z16compute_abc_nobcPdS_S_S_diiS_S_S_:
.text._Z16compute_abc_nobcPdS_S_S_diiS_S_S_:
[----:B------:R-:W-:Y:S01]  /*0000*/  LDC R1, c[0x0][0x37c] ;  /* 0x0000df00ff017b82 */ /* 0x000fe20000000800 */
[----:B------:R-:W0:Y:S01]  /*0010*/  LDCU.64 UR4, c[0x0][0x3a8] ;  /* 0x00007500ff0477ac */ /* 0x000e220008000a00 */
[----:B------:R-:W1:Y:S06]  /*0020*/  S2R R4, SR_TID.X ;  /* 0x0000000000047919 */ /* 0x000e6c0000002100 */
[----:B------:R-:W2:Y:S01]  /*0030*/  S2UR UR6, SR_CTAID.X ;  /* 0x00000000000679c3 */ /* 0x000ea20000002500 */
[----:B0-----:R-:W0:Y:S01]  /*0040*/  I2F.U32.RP R0, UR5 ;  /* 0x0000000500007d06 */ /* 0x001e220008209000 */
[----:B------:R-:W-:Y:S01]  /*0050*/  ISETP.NE.U32.AND P2, PT, RZ, UR5, PT ;  /* 0x00000005ff007c0c */ /* 0x000fe2000bf45070 */
[----:B------:R-:W-:-:S06]  /*0060*/  UIADD3 UR4, UPT, UPT, UR4, -0x1, URZ ;  /* 0xffffffff04047890 */ /* 0x000fcc000fffe0ff */
[----:B0-----:R-:W0:Y:S02]  /*0070*/  MUFU.RCP R0, R0 ;  /* 0x0000000000007308 */ /* 0x001e240000001000 */
[----:B0-----:R-:W-:-:S06]  /*0080*/  VIADD R2, R0, 0xffffffe ;  /* 0x0ffffffe00027836 */ /* 0x001fcc0000000000 */
[----:B------:R0:W3:Y:S02]  /*0090*/  F2I.FTZ.U32.TRUNC.NTZ R3, R2 ;  /* 0x0000000200037305 */ /* 0x0000e4000021f000 */
[----:B0-----:R-:W-:Y:S02]  /*00a0*/  IMAD.MOV.U32 R2, RZ, RZ, RZ ;  /* 0x000000ffff027224 */ /* 0x001fe400078e00ff */
[----:B---3--:R-:W-:-:S04]  /*00b0*/  IMAD.MOV R5, RZ, RZ, -R3 ;  /* 0x000000ffff057224 */ /* 0x008fc800078e0a03 */
[----:B------:R-:W-:-:S04]  /*00c0*/  IMAD R5, R5, UR5, RZ ;  /* 0x0000000505057c24 */ /* 0x000fc8000f8e02ff */
[----:B------:R-:W-:Y:S02]  /*00d0*/  IMAD.HI.U32 R3, R3, R5, R2 ;  /* 0x0000000503037227 */ /* 0x000fe400078e0002 */
[----:B------:R-:W2:Y:S04]  /*00e0*/  LDC R2, c[0x0][0x360] ;  /* 0x0000d800ff027b82 */ /* 0x000ea80000000800 */
[----:B-1----:R-:W-:-:S04]  /*00f0*/  IMAD.HI.U32 R3, R3, R4, RZ ;  /* 0x0000000403037227 */ /* 0x002fc800078e00ff */
[----:B------:R-:W-:-:S04]  /*0100*/  IMAD.MOV R5, RZ, RZ, -R3 ;  /* 0x000000ffff057224 */ /* 0x000fc800078e0a03 */
[----:B------:R-:W-:-:S05]  /*0110*/  IMAD R0, R5, UR5, R4 ;  /* 0x0000000505007c24 */ /* 0x000fca000f8e0204 */
[----:B------:R-:W-:-:S13]  /*0120*/  ISETP.GE.U32.AND P0, PT, R0, UR5, PT ;  /* 0x0000000500007c0c */ /* 0x000fda000bf06070 */
[----:B------:R-:W-:Y:S02]  /*0130*/  @P0 VIADD R0, R0, -UR5 ;  /* 0x8000000500000c36 */ /* 0x000fe40008000000 */
[----:B------:R-:W-:-:S03]  /*0140*/  @P0 VIADD R3, R3, 0x1 ;  /* 0x0000000103030836 */ /* 0x000fc60000000000 */
[----:B------:R-:W-:-:S13]  /*0150*/  ISETP.GE.U32.AND P1, PT, R0, UR5, PT ;  /* 0x0000000500007c0c */ /* 0x000fda000bf26070 */
[----:B------:R-:W-:Y:S01]  /*0160*/  @P1 VIADD R3, R3, 0x1 ;  /* 0x0000000103031836 */ /* 0x000fe20000000000 */
[----:B------:R-:W-:-:S05]  /*0170*/  @!P2 LOP3.LUT R3, RZ, UR5, RZ, 0x33, !PT ;  /* 0x00000005ff03ac12 */ /* 0x000fca000f8e33ff */
[----:B--2---:R-:W-:Y:S01]  /*0180*/  IMAD R10, R2, UR6, R3 ;  /* 0x00000006020a7c24 */ /* 0x004fe2000f8e0203 */
[----:B------:R-:W-:-:S04]  /*0190*/  IADD3 R3, PT, PT, -R3, RZ, RZ ;  /* 0x000000ff03037210 */ /* 0x000fc80007ffe1ff */
[----:B------:R-:W-:Y:S01]  /*01a0*/  ISETP.GE.AND P0, PT, R10, UR4, PT ;  /* 0x000000040a007c0c */ /* 0x000fe2000bf06270 */
[----:B------:R-:W-:-:S04]  /*01b0*/  IMAD R0, R3, UR5, R4 ;  /* 0x0000000503007c24 */ /* 0x000fc8000f8e0204 */
[----:B------:R-:W-:-:S08]  /*01c0*/  IMAD R3, R2, UR6, R0 ;  /* 0x0000000602037c24 */ /* 0x000fd0000f8e0200 */
[----:B------:R-:W-:Y:S05]  /*01d0*/  @P0 EXIT ;  /* 0x000000000000094d */ /* 0x000fea0003800000 */
[----:B------:R-:W0:Y:S01]  /*01e0*/  LDC.64 R4, c[0x0][0x380] ;  /* 0x0000e000ff047b82 */ /* 0x000e220000000a00 */
[----:B------:R-:W1:Y:S07]  /*01f0*/  LDCU.64 UR6, c[0x0][0x358] ;  /* 0x00006b00ff0677ac */ /* 0x000e6e0008000a00 */
[----:B------:R-:W2:Y:S08]  /*0200*/  LDC.64 R6, c[0x0][0x398] ;  /* 0x0000e600ff067b82 */ /* 0x000eb00000000a00 */
[----:B------:R-:W3:Y:S01]  /*0210*/  LDC.64 R8, c[0x0][0x390] ;  /* 0x0000e400ff087b82 */ /* 0x000ee20000000a00 */
[----:B0-----:R-:W-:-:S05]  /*0220*/  IMAD.WIDE R4, R10, 0x8, R4 ;  /* 0x000000080a047825 */ /* 0x001fca00078e0204 */
[----:B-1----:R-:W4:Y:S01]  /*0230*/  LDG.E.64 R16, desc[UR6][R4.64] ;  /* 0x0000000604107981 */ /* 0x002f22000c1e1b00 */
[----:B--2---:R-:W-:-:S05]  /*0240*/  IMAD.WIDE R6, R10, 0x8, R6 ;  /* 0x000000080a067825 */ /* 0x004fca00078e0206 */
[----:B------:R-:W2:Y:S01]  /*0250*/  LDG.E.64 R14, desc[UR6][R6.64] ;  /* 0x00000006060e7981 */ /* 0x000ea2000c1e1b00 */
[----:B------:R-:W-:-:S04]  /*0260*/  IMAD R2, R10, UR5, R3 ;  /* 0x000000050a027c24 */ /* 0x000fc8000f8e0203 */
[----:B---3--:R-:W-:-:S05]  /*0270*/  IMAD.WIDE R8, R2, 0x8, R8 ;  /* 0x0000000802087825 */ /* 0x008fca00078e0208 */
[----:B------:R0:W5:Y:S01]  /*0280*/  LDG.E.64 R22, desc[UR6][R8.64] ;  /* 0x0000000608167981 */ /* 0x000162000c1e1b00 */
[----:B------:R-:W-:Y:S01]  /*0290*/  IMAD.MOV.U32 R12, RZ, RZ, 0x1 ;  /* 0x00000001ff0c7424 */ /* 0x000fe200078e00ff */
[----:B------:R-:W-:Y:S01]  /*02a0*/  BSSY.RECONVERGENT B0, `(.L_x_0) ;  /* 0x0000016000007945 */ /* 0x000fe20003800200 */
[----:B----4-:R-:W-:-:S06]  /*02b0*/  DADD R16, R16, R16 ;  /* 0x0000000010107229 */ /* 0x010fcc0000000010 */
[----:B------:R-:W1:Y:S01]  /*02c0*/  MUFU.RCP64H R13, R17 ;  /* 0x00000011000d7308 */ /* 0x000e620000001800 */
[----:B--2---:R-:W-:Y:S01]  /*02d0*/  FSETP.GEU.AND P1, PT, |R15|, 6.5827683646048100446e-37, PT ;  /* 0x036000000f00780b */ /* 0x004fe20003f2e200 */
[----:B-1----:R-:W-:-:S08]  /*02e0*/  DFMA R18, -R16, R12, 1 ;  /* 0x3ff000001012742b */ /* 0x002fd0000000010c */
[----:B------:R-:W-:-:S08]  /*02f0*/  DFMA R18, R18, R18, R18 ;  /* 0x000000121212722b */ /* 0x000fd00000000012 */
[----:B------:R-:W-:-:S08]  /*0300*/  DFMA R18, R12, R18, R12 ;  /* 0x000000120c12722b */ /* 0x000fd0000000000c */
[----:B------:R-:W-:-:S08]  /*0310*/  DFMA R12, -R16, R18, 1 ;  /* 0x3ff00000100c742b */ /* 0x000fd00000000112 */
[----:B------:R-:W-:-:S08]  /*0320*/  DFMA R12, R18, R12, R18 ;  /* 0x0000000c120c722b */ /* 0x000fd00000000012 */
[----:B------:R-:W-:-:S08]  /*0330*/  DMUL R18, R14, R12 ;  /* 0x0000000c0e127228 */ /* 0x000fd00000000000 */
[----:B------:R-:W-:-:S08]  /*0340*/  DFMA R20, -R16, R18, R14 ;  /* 0x000000121014722b */ /* 0x000fd0000000010e */
[----:B------:R-:W-:-:S10]  /*0350*/  DFMA R12, R12, R20, R18 ;  /* 0x000000140c0c722b */ /* 0x000fd40000000012 */
[----:B------:R-:W-:-:S05]  /*0360*/  FFMA R0, RZ, R17, R13 ;  /* 0x00000011ff007223 */ /* 0x000fca000000000d */
[----:B------:R-:W-:-:S13]  /*0370*/  FSETP.GT.AND P0, PT, |R0|, 1.469367938527859385e-39, PT ;  /* 0x001000000000780b */ /* 0x000fda0003f04200 */
[----:B0-----:R-:W-:Y:S05]  /*0380*/  @P0 BRA P1, `(.L_x_1) ;  /* 0x00000000001c0947 */ /* 0x001fea0000800000 */
[----:B------:R-:W-:Y:S01]  /*0390*/  IMAD.MOV.U32 R12, RZ, RZ, R14 ;  /* 0x000000ffff0c7224 */ /* 0x000fe200078e000e */
[----:B------:R-:W-:Y:S01]  /*03a0*/  MOV R0, 0x3e0 ;  /* 0x000003e000007802 */ /* 0x000fe20000000f00 */
[----:B------:R-:W-:Y:S02]  /*03b0*/  IMAD.MOV.U32 R13, RZ, RZ, R15 ;  /* 0x000000ffff0d7224 */ /* 0x000fe400078e000f */
[----:B------:R-:W-:-:S07]  /*03c0*/  IMAD.MOV.U32 R14, RZ, RZ, R16 ;  /* 0x000000ffff0e7224 */ /* 0x000fce00078e0010 */
[----:B-----5:R-:W-:Y:S05]  /*03d0*/  CALL.REL.NOINC `($__internal_0_$__cuda_sm20_div_rn_f64_full) ;  /* 0x0000000000ec7944 */ /* 0x020fea0003c00000 */
[----:B------:R-:W-:Y:S02]  /*03e0*/  IMAD.MOV.U32 R12, RZ, RZ, R26 ;  /* 0x000000ffff0c7224 */ /* 0x000fe400078e001a */
[----:B------:R-:W-:-:S07]  /*03f0*/  IMAD.MOV.U32 R13, RZ, RZ, R27 ;  /* 0x000000ffff0d7224 */ /* 0x000fce00078e001b */
.L_x_1:
[----:B------:R-:W-:Y:S05]  /*0400*/  BSYNC.RECONVERGENT B0 ;  /* 0x0000000000007941 */ /* 0x000fea0003800200 */
.L_x_0:
[----:B------:R-:W0:Y:S01]  /*0410*/  LDC.64 R14, c[0x0][0x388] ;  /* 0x0000e200ff0e7b82 */ /* 0x000e220000000a00 */
[----:B------:R-:W1:Y:S07]  /*0420*/  LDCU UR4, c[0x0][0x3ac] ;  /* 0x00007580ff0477ac */ /* 0x000e6e0008000800 */
[----:B------:R-:W2:Y:S08]  /*0430*/  LDC.64 R18, c[0x0][0x3b0] ;  /* 0x0000ec00ff127b82 */ /* 0x000eb00000000a00 */
[----:B------:R-:W3:Y:S01]  /*0440*/  LDC.64 R20, c[0x0][0x3b8] ;  /* 0x0000ee00ff147b82 */ /* 0x000ee20000000a00 */
[----:B0-----:R-:W-:-:S05]  /*0450*/  IMAD.WIDE R10, R10, 0x8, R14 ;  /* 0x000000080a0a7825 */ /* 0x001fca00078e020e */
[----:B------:R-:W4:Y:S01]  /*0460*/  LDG.E.64 R14, desc[UR6][R10.64+0x8] ;  /* 0x000008060a0e7981 */ /* 0x000f22000c1e1b00 */
[----:B-----5:R-:W-:Y:S01]  /*0470*/  DFMA R12, R22, 0.5, R12 ;  /* 0x3fe00000160c782b */ /* 0x020fe2000000000c */
[----:B-1----:R-:W-:-:S05]  /*0480*/  IADD3 R3, PT, PT, R2, UR4, RZ ;  /* 0x0000000402037c10 */ /* 0x002fca000fffe0ff */
[----:B--2---:R-:W-:-:S04]  /*0490*/  IMAD.WIDE R18, R3, 0x8, R18 ;  /* 0x0000000803127825 */ /* 0x004fc800078e0212 */
[----:B---3--:R-:W-:Y:S01]  /*04a0*/  IMAD.WIDE R22, R2, 0x8, R20 ;  /* 0x0000000802167825 */ /* 0x008fe200078e0214 */
[----:B----4-:R-:W-:-:S07]  /*04b0*/  DMUL R16, R12, -R14 ;  /* 0x8000000e0c107228 */ /* 0x010fce0000000000 */
[----:B------:R0:W-:Y:S04]  /*04c0*/  STG.E.64 desc[UR6][R18.64], R16 ;  /* 0x0000001012007986 */ /* 0x0001e8000c101b06 */
[----:B------:R-:W2:Y:S04]  /*04d0*/  LDG.E.64 R14, desc[UR6][R10.64] ;  /* 0x000000060a0e7981 */ /* 0x000ea8000c1e1b00 */
[----:B------:R-:W2:Y:S02]  /*04e0*/  LDG.E.64 R20, desc[UR6][R22.64] ;  /* 0x0000000616147981 */ /* 0x000ea4000c1e1b00 */
[----:B--2---:R-:W-:-:S07]  /*04f0*/  DFMA R20, R12, R14, R20 ;  /* 0x0000000e0c14722b */ /* 0x004fce0000000014 */
[----:B------:R1:W-:Y:S04]  /*0500*/  STG.E.64 desc[UR6][R22.64], R20 ;  /* 0x0000001416007986 */ /* 0x0003e8000c101b06 */
[----:B------:R-:W2:Y:S04]  /*0510*/  LDG.E.64 R4, desc[UR6][R4.64] ;  /* 0x0000000604047981 */ /* 0x000ea8000c1e1b00 */
[----:B------:R-:W3:Y:S04]  /*0520*/  LDG.E.64 R6, desc[UR6][R6.64+0x8] ;  /* 0x0000080606067981 */ /* 0x000ee8000c1e1b00 */
[----:B------:R-:W5:Y:S01]  /*0530*/  LDG.E.64 R8, desc[UR6][R8.64] ;  /* 0x0000000608087981 */ /* 0x000f62000c1e1b00 */
[----:B------:R-:W-:Y:S01]  /*0540*/  IMAD.MOV.U32 R12, RZ, RZ, 0x1 ;  /* 0x00000001ff0c7424 */ /* 0x000fe200078e00ff */
[----:B------:R-:W-:Y:S01]  /*0550*/  BSSY.RECONVERGENT B0, `(.L_x_2) ;  /* 0x0000016000007945 */ /* 0x000fe20003800200 */
[----:B--2---:R-:W-:Y:S01]  /*0560*/  DADD R14, R4, R4 ;  /* 0x00000000040e7229 */ /* 0x004fe20000000004 */
[----:B---3--:R-:W-:-:S05]  /*0570*/  FSETP.GEU.AND P1, PT, |R7|, 6.5827683646048100446e-37, PT ;  /* 0x036000000700780b */ /* 0x008fca0003f2e200 */
[----:B------:R-:W0:Y:S02]  /*0580*/  MUFU.RCP64H R13, R15 ;  /* 0x0000000f000d7308 */ /* 0x000e240000001800 */
[----:B0-----:R-:W-:-:S08]  /*0590*/  DFMA R16, -R14, R12, 1 ;  /* 0x3ff000000e10742b */ /* 0x001fd0000000010c */
        /* <DEDUP_REMOVED lines=9> */
[----:B-1----:R-:W-:Y:S05]  /*0630*/  @P0 BRA P1, `(.L_x_3) ;  /* 0x00000000001c0947 */ /* 0x002fea0000800000 */
[----:B------:R-:W-:Y:S01]  /*0640*/  IMAD.MOV.U32 R12, RZ, RZ, R6 ;  /* 0x000000ffff0c7224 */ /* 0x000fe200078e0006 */
[----:B------:R-:W-:Y:S01]  /*0650*/  MOV R0, 0x690 ;  /* 0x0000069000007802 */ /* 0x000fe20000000f00 */
[----:B------:R-:W-:Y:S02]  /*0660*/  IMAD.MOV.U32 R13, RZ, RZ, R7 ;  /* 0x000000ffff0d7224 */ /* 0x000fe400078e0007 */
[----:B------:R-:W-:-:S07]  /*0670*/  IMAD.MOV.U32 R17, RZ, RZ, R15 ;  /* 0x000000ffff117224 */ /* 0x000fce00078e000f */
[----:B-----5:R-:W-:Y:S05]  /*0680*/  CALL.REL.NOINC `($__internal_0_$__cuda_sm20_div_rn_f64_full) ;  /* 0x0000000000407944 */ /* 0x020fea0003c00000 */
[----:B------:R-:W-:Y:S01]  /*0690*/  IMAD.MOV.U32 R4, RZ, RZ, R26 ;  /* 0x000000ffff047224 */ /* 0x000fe200078e001a */
[----:B------:R-:W-:-:S07]  /*06a0*/  MOV R5, R27 ;  /* 0x0000001b00057202 */ /* 0x000fce0000000f00 */
.L_x_3:
[----:B------:R-:W-:Y:S05]  /*06b0*/  BSYNC.RECONVERGENT B0 ;  /* 0x0000000000007941 */ /* 0x000fea0003800200 */
.L_x_2:
[----:B------:R-:W0:Y:S01]  /*06c0*/  LDC R3, c[0x0][0x3ac] ;  /* 0x0000eb00ff037b82 */ /* 0x000e220000000800 */
[----:B------:R-:W2:Y:S01]  /*06d0*/  LDG.E.64 R6, desc[UR6][R10.64+0x8] ;  /* 0x000008060a067981 */ /* 0x000ea2000c1e1b00 */
[----:B0-----:R-:W-:-:S05]  /*06e0*/  IMAD.WIDE R22, R3, 0x8, R22 ;  /* 0x0000000803167825 */ /* 0x001fca00078e0216 */
[----:B------:R-:W2:Y:S01]  /*06f0*/  LDG.E.64 R12, desc[UR6][R22.64] ;  /* 0x00000006160c7981 */ /* 0x000ea2000c1e1b00 */
[----:B-----5:R-:W-:-:S08]  /*0700*/  DFMA R8, R8, -0.5, R4 ;  /* 0xbfe000000808782b */ /* 0x020fd00000000004 */
[C---:B--2---:R-:W-:Y:S01]  /*0710*/  DFMA R6, R8.reuse, R6, R12 ;  /* 0x000000060806722b */ /* 0x044fe2000000000c */
[----:B------:R-:W0:Y:S06]  /*0720*/  LDC.64 R12, c[0x0][0x3c0] ;  /* 0x0000f000ff0c7b82 */ /* 0x000e2c0000000a00 */
[----:B------:R-:W-:Y:S04]  /*0730*/  STG.E.64 desc[UR6][R22.64], R6 ;  /* 0x0000000616007986 */ /* 0x000fe8000c101b06 */
[----:B------:R-:W2:Y:S01]  /*0740*/  LDG.E.64 R4, desc[UR6][R10.64] ;  /* 0x000000060a047981 */ /* 0x000ea2000c1e1b00 */
[----:B0-----:R-:W-:Y:S01]  /*0750*/  IMAD.WIDE R2, R2, 0x8, R12 ;  /* 0x0000000802027825 */ /* 0x001fe200078e020c */
[----:B--2---:R-:W-:-:S07]  /*0760*/  DMUL R4, R8, -R4 ;  /* 0x8000000408047228 */ /* 0x004fce0000000000 */
[----:B------:R-:W-:Y:S01]  /*0770*/  STG.E.64 desc[UR6][R2.64], R4 ;  /* 0x0000000402007986 */ /* 0x000fe2000c101b06 */
[----:B------:R-:W-:Y:S05]  /*0780*/  EXIT ;  /* 0x000000000000794d */ /* 0x000fea0003800000 */
        .weak           $__internal_0_$__cuda_sm20_div_rn_f64_full
        .type           $__internal_0_$__cuda_sm20_div_rn_f64_full,@function
        .size           $__internal_0_$__cuda_sm20_div_rn_f64_full,(.L_x_32 - $__internal_0_$__cuda_sm20_div_rn_f64_full)
$__internal_0_$__cuda_sm20_div_rn_f64_full:
[----:B------:R-:W-:Y:S01]  /*0790*/  FSETP.GEU.AND P2, PT, |R13|, 1.469367938527859385e-39, PT ;  /* 0x001000000d00780b */ /* 0x000fe20003f4e200 */
[----:B------:R-:W-:Y:S01]  /*07a0*/  IMAD.MOV.U32 R16, RZ, RZ, R14 ;  /* 0x000000ffff107224 */ /* 0x000fe200078e000e */
[C---:B------:R-:W-:Y:S01]  /*07b0*/  FSETP.GEU.AND P0, PT, |R17|.reuse, 1.469367938527859385e-39, PT ;  /* 0x001000001100780b */ /* 0x040fe20003f0e200 */
[----:B------:R-:W-:Y:S01]  /*07c0*/  IMAD.MOV.U32 R20, RZ, RZ, 0x1 ;  /* 0x00000001ff147424 */ /* 0x000fe200078e00ff */
[----:B------:R-:W-:Y:S01]  /*07d0*/  LOP3.LUT R15, R17, 0x800fffff, RZ, 0xc0, !PT ;  /* 0x800fffff110f7812 */ /* 0x000fe200078ec0ff */
[----:B------:R-:W-:Y:S01]  /*07e0*/  BSSY.RECONVERGENT B1, `(.L_x_4) ;  /* 0x0000052000017945 */ /* 0x000fe20003800200 */
[----:B------:R-:W-:Y:S02]  /*07f0*/  LOP3.LUT R24, R13, 0x7ff00000, RZ, 0xc0, !PT ;  /* 0x7ff000000d187812 */ /* 0x000fe400078ec0ff */
[----:B------:R-:W-:Y:S02]  /*0800*/  LOP3.LUT R15, R15, 0x3ff00000, RZ, 0xfc, !PT ;  /* 0x3ff000000f0f7812 */ /* 0x000fe400078efcff */
[----:B------:R-:W-:-:S03]  /*0810*/  LOP3.LUT R25, R17, 0x7ff00000, RZ, 0xc0, !PT ;  /* 0x7ff0000011197812 */ /* 0x000fc600078ec0ff */
[----:B------:R-:W-:Y:S01]  /*0820*/  @!P2 LOP3.LUT R3, R17, 0x7ff00000, RZ, 0xc0, !PT ;  /* 0x7ff000001103a812 */ /* 0x000fe200078ec0ff */
[----:B------:R-:W-:Y:S01]  /*0830*/  @!P2 IMAD.MOV.U32 R26, RZ, RZ, RZ ;  /* 0x000000ffff1aa224 */ /* 0x000fe200078e00ff */
[----:B------:R-:W-:Y:S01]  /*0840*/  @!P0 DMUL R14, R16, 8.98846567431157953865e+307 ;  /* 0x7fe00000100e8828 */ /* 0x000fe20000000000 */
[C---:B------:R-:W-:Y:S02]  /*0850*/  ISETP.GE.U32.AND P1, PT, R24.reuse, R25, PT ;  /* 0x000000191800720c */ /* 0x040fe40003f26070 */
[----:B------:R-:W-:Y:S01]  /*0860*/  @!P2 ISETP.GE.U32.AND P3, PT, R24, R3, PT ;  /* 0x000000031800a20c */ /* 0x000fe20003f66070 */
[----:B------:R-:W-:Y:S02]  /*0870*/  IMAD.MOV.U32 R3, RZ, RZ, 0x1ca00000 ;  /* 0x1ca00000ff037424 */ /* 0x000fe400078e00ff */
[----:B------:R-:W0:Y:S03]  /*0880*/  MUFU.RCP64H R21, R15 ;  /* 0x0000000f00157308 */ /* 0x000e260000001800 */
[----:B------:R-:W-:-:S02]  /*0890*/  @!P2 SEL R27, R3, 0x63400000, !P3 ;  /* 0x63400000031ba807 */ /* 0x000fc40005800000 */
[----:B------:R-:W-:Y:S02]  /*08a0*/  SEL R19, R3, 0x63400000, !P1 ;  /* 0x6340000003137807 */ /* 0x000fe40004800000 */
[--C-:B------:R-:W-:Y:S02]  /*08b0*/  @!P2 LOP3.LUT R18, R27, 0x80000000, R13.reuse, 0xf8, !PT ;  /* 0x800000001b12a812 */ /* 0x100fe400078ef80d */
[----:B------:R-:W-:Y:S02]  /*08c0*/  LOP3.LUT R19, R19, 0x800fffff, R13, 0xf8, !PT ;  /* 0x800fffff13137812 */ /* 0x000fe400078ef80d */
[----:B------:R-:W-:Y:S01]  /*08d0*/  @!P2 LOP3.LUT R27, R18, 0x100000, RZ, 0xfc, !PT ;  /* 0x00100000121ba812 */ /* 0x000fe200078efcff */
[----:B------:R-:W-:Y:S01]  /*08e0*/  IMAD.MOV.U32 R18, RZ, RZ, R12 ;  /* 0x000000ffff127224 */ /* 0x000fe200078e000c */
[----:B------:R-:W-:-:S05]  /*08f0*/  @!P0 LOP3.LUT R25, R15, 0x7ff00000, RZ, 0xc0, !PT ;  /* 0x7ff000000f198812 */ /* 0x000fca00078ec0ff */
[----:B------:R-:W-:Y:S02]  /*0900*/  @!P2 DFMA R18, R18, 2, -R26 ;  /* 0x400000001212a82b */ /* 0x000fe4000000081a */
[----:B0-----:R-:W-:-:S08]  /*0910*/  DFMA R26, R20, -R14, 1 ;  /* 0x3ff00000141a742b */ /* 0x001fd0000000080e */
[----:B------:R-:W-:Y:S01]  /*0920*/  DFMA R26, R26, R26, R26 ;  /* 0x0000001a1a1a722b */ /* 0x000fe2000000001a */
[----:B------:R-:W-:-:S07]  /*0930*/  @!P2 LOP3.LUT R24, R19, 0x7ff00000, RZ, 0xc0, !PT ;  /* 0x7ff000001318a812 */ /* 0x000fce00078ec0ff */
[----:B------:R-:W-:-:S08]  /*0940*/  DFMA R20, R20, R26, R20 ;  /* 0x0000001a1414722b */ /* 0x000fd00000000014 */
[----:B------:R-:W-:-:S08]  /*0950*/  DFMA R28, R20, -R14, 1 ;  /* 0x3ff00000141c742b */ /* 0x000fd0000000080e */
[----:B------:R-:W-:-:S08]  /*0960*/  DFMA R28, R20, R28, R20 ;  /* 0x0000001c141c722b */ /* 0x000fd00000000014 */
[----:B------:R-:W-:-:S08]  /*0970*/  DMUL R26, R28, R18 ;  /* 0x000000121c1a7228 */ /* 0x000fd00000000000 */
[----:B------:R-:W-:-:S08]  /*0980*/  DFMA R20, R26, -R14, R18 ;  /* 0x8000000e1a14722b */ /* 0x000fd00000000012 */
[----:B------:R-:W-:Y:S01]  /*0990*/  DFMA R20, R28, R20, R26 ;  /* 0x000000141c14722b */ /* 0x000fe2000000001a */
[----:B------:R-:W-:-:S04]  /*09a0*/  IADD3 R26, PT, PT, R24, -0x1, RZ ;  /* 0xffffffff181a7810 */ /* 0x000fc80007ffe0ff */
[----:B------:R-:W-:Y:S01]  /*09b0*/  ISETP.GT.U32.AND P0, PT, R26, 0x7feffffe, PT ;  /* 0x7feffffe1a00780c */ /* 0x000fe20003f04070 */
[----:B------:R-:W-:-:S05]  /*09c0*/  VIADD R26, R25, 0xffffffff ;  /* 0xffffffff191a7836 */ /* 0x000fca0000000000 */
[----:B------:R-:W-:-:S13]  /*09d0*/  ISETP.GT.U32.OR P0, PT, R26, 0x7feffffe, P0 ;  /* 0x7feffffe1a00780c */ /* 0x000fda0000704470 */
[----:B------:R-:W-:Y:S05]  /*09e0*/  @P0 BRA `(.L_x_5) ;  /* 0x0000000000700947 */ /* 0x000fea0003800000 */
[----:B------:R-:W-:Y:S02]  /*09f0*/  LOP3.LUT R24, R13, 0x7ff00000, RZ, 0xc0, !PT ;  /* 0x7ff000000d187812 */ /* 0x000fe400078ec0ff */
[----:B------:R-:W-:-:S04]  /*0a00*/  LOP3.LUT R13, R17, 0x7ff00000, RZ, 0xc0, !PT ;  /* 0x7ff00000110d7812 */ /* 0x000fc800078ec0ff */
[CC--:B------:R-:W-:Y:S02]  /*0a10*/  VIADDMNMX R12, R24.reuse, -R13.reuse, 0xb9600000, !PT ;  /* 0xb9600000180c7446 */ /* 0x0c0fe4000780090d */
[----:B------:R-:W-:Y:S02]  /*0a20*/  ISETP.GE.U32.AND P0, PT, R24, R13, PT ;  /* 0x0000000d1800720c */ /* 0x000fe40003f06070 */
[----:B------:R-:W-:Y:S02]  /*0a30*/  VIMNMX R12, PT, PT, R12, 0x46a00000, PT ;  /* 0x46a000000c0c7848 */ /* 0x000fe40003fe0100 */
[----:B------:R-:W-:-:S05]  /*0a40*/  SEL R3, R3, 0x63400000, !P0 ;  /* 0x6340000003037807 */ /* 0x000fca0004000000 */
[----:B------:R-:W-:Y:S02]  /*0a50*/  IMAD.IADD R3, R12, 0x1, -R3 ;  /* 0x000000010c037824 */ /* 0x000fe400078e0a03 */
[----:B------:R-:W-:Y:S02]  /*0a60*/  IMAD.MOV.U32 R12, RZ, RZ, RZ ;  /* 0x000000ffff0c7224 */ /* 0x000fe400078e00ff */
[----:B------:R-:W-:-:S06]  /*0a70*/  VIADD R13, R3, 0x7fe00000 ;  /* 0x7fe00000030d7836 */ /* 0x000fcc0000000000 */
[----:B------:R-:W-:-:S10]  /*0a80*/  DMUL R26, R20, R12 ;  /* 0x0000000c141a7228 */ /* 0x000fd40000000000 */
[----:B------:R-:W-:-:S13]  /*0a90*/  FSETP.GTU.AND P0, PT, |R27|, 1.469367938527859385e-39, PT ;  /* 0x001000001b00780b */ /* 0x000fda0003f0c200 */
[----:B------:R-:W-:Y:S05]  /*0aa0*/  @P0 BRA `(.L_x_6) ;  /* 0x0000000000940947 */ /* 0x000fea0003800000 */
[----:B------:R-:W-:-:S06]  /*0ab0*/  DFMA R14, R20, -R14, R18 ;  /* 0x8000000e140e722b */ /* 0x000fcc0000000012 */
[----:B------:R-:W-:-:S04]  /*0ac0*/  IMAD.MOV.U32 R14, RZ, RZ, RZ ;  /* 0x000000ffff0e7224 */ /* 0x000fc800078e00ff */
[C---:B------:R-:W-:Y:S02]  /*0ad0*/  FSETP.NEU.AND P0, PT, R15.reuse, RZ, PT ;  /* 0x000000ff0f00720b */ /* 0x040fe40003f0d000 */
[----:B------:R-:W-:-:S04]  /*0ae0*/  LOP3.LUT R17, R15, 0x80000000, R17, 0x48, !PT ;  /* 0x800000000f117812 */ /* 0x000fc800078e4811 */
[----:B------:R-:W-:-:S07]  /*0af0*/  LOP3.LUT R15, R17, R13, RZ, 0xfc, !PT ;  /* 0x0000000d110f7212 */ /* 0x000fce00078efcff */
[----:B------:R-:W-:Y:S05]  /*0b00*/  @!P0 BRA `(.L_x_6) ;  /* 0x00000000007c8947 */ /* 0x000fea0003800000 */
[C---:B------:R-:W-:Y:S01]  /*0b10*/  IADD3 R13, PT, PT, -R3.reuse, RZ, RZ ;  /* 0x000000ff030d7210 */ /* 0x040fe20007ffe1ff */
[----:B------:R-:W-:Y:S01]  /*0b20*/  IMAD.MOV.U32 R12, RZ, RZ, RZ ;  /* 0x000000ffff0c7224 */ /* 0x000fe200078e00ff */
[----:B------:R-:W-:Y:S01]  /*0b30*/  DMUL.RP R14, R20, R14 ;  /* 0x0000000e140e7228 */ /* 0x000fe20000008000 */
[----:B------:R-:W-:-:S04]  /*0b40*/  IADD3 R3, PT, PT, -R3, -0x43300000, RZ ;  /* 0xbcd0000003037810 */ /* 0x000fc80007ffe1ff */
[----:B------:R-:W-:-:S05]  /*0b50*/  DFMA R12, R26, -R12, R20 ;  /* 0x8000000c1a0c722b */ /* 0x000fca0000000014 */
[----:B------:R-:W-:-:S05]  /*0b60*/  LOP3.LUT R17, R15, R17, RZ, 0x3c, !PT ;  /* 0x000000110f117212 */ /* 0x000fca00078e3cff */
[----:B------:R-:W-:-:S04]  /*0b70*/  FSETP.NEU.AND P0, PT, |R13|, R3, PT ;  /* 0x000000030d00720b */ /* 0x000fc80003f0d200 */
[----:B------:R-:W-:Y:S02]  /*0b80*/  FSEL R26, R14, R26, !P0 ;  /* 0x0000001a0e1a7208 */ /* 0x000fe40004000000 */
[----:B------:R-:W-:Y:S01]  /*0b90*/  FSEL R27, R17, R27, !P0 ;  /* 0x0000001b111b7208 */ /* 0x000fe20004000000 */
[----:B------:R-:W-:Y:S06]  /*0ba0*/  BRA `(.L_x_6) ;  /* 0x0000000000547947 */ /* 0x000fec0003800000 */
.L_x_5:
[----:B------:R-:W-:-:S14]  /*0bb0*/  DSETP.NAN.AND P0, PT, R12, R12, PT ;  /* 0x0000000c0c00722a */ /* 0x000fdc0003f08000 */
[----:B------:R-:W-:Y:S05]  /*0bc0*/  @P0 BRA `(.L_x_7) ;  /* 0x0000000000440947 */ /* 0x000fea0003800000 */
[----:B------:R-:W-:-:S14]  /*0bd0*/  DSETP.NAN.AND P0, PT, R16, R16, PT ;  /* 0x000000101000722a */ /* 0x000fdc0003f08000 */
[----:B------:R-:W-:Y:S05]  /*0be0*/  @P0 BRA `(.L_x_8) ;  /* 0x0000000000300947 */ /* 0x000fea0003800000 */
[----:B------:R-:W-:Y:S01]  /*0bf0*/  ISETP.NE.AND P0, PT, R24, R25, PT ;  /* 0x000000191800720c */ /* 0x000fe20003f05270 */
[----:B------:R-:W-:Y:S02]  /*0c00*/  IMAD.MOV.U32 R26, RZ, RZ, 0x0 ;  /* 0x00000000ff1a7424 */ /* 0x000fe400078e00ff */
[----:B------:R-:W-:-:S10]  /*0c10*/  IMAD.MOV.U32 R27, RZ, RZ, -0x80000 ;  /* 0xfff80000ff1b7424 */ /* 0x000fd400078e00ff */
[----:B------:R-:W-:Y:S05]  /*0c20*/  @!P0 BRA `(.L_x_6) ;  /* 0x0000000000348947 */ /* 0x000fea0003800000 */
[----:B------:R-:W-:Y:S02]  /*0c30*/  ISETP.NE.AND P0, PT, R24, 0x7ff00000, PT ;  /* 0x7ff000001800780c */ /* 0x000fe40003f05270 */
[----:B------:R-:W-:Y:S02]  /*0c40*/  LOP3.LUT R27, R13, 0x80000000, R17, 0x48, !PT ;  /* 0x800000000d1b7812 */ /* 0x000fe400078e4811 */
[----:B------:R-:W-:-:S13]  /*0c50*/  ISETP.EQ.OR P0, PT, R25, RZ, !P0 ;  /* 0x000000ff1900720c */ /* 0x000fda0004702670 */
[----:B------:R-:W-:Y:S01]  /*0c60*/  @P0 LOP3.LUT R3, R27, 0x7ff00000, RZ, 0xfc, !PT ;  /* 0x7ff000001b030812 */ /* 0x000fe200078efcff */
[----:B------:R-:W-:Y:S02]  /*0c70*/  @!P0 IMAD.MOV.U32 R26, RZ, RZ, RZ ;  /* 0x000000ffff1a8224 */ /* 0x000fe400078e00ff */
[----:B------:R-:W-:Y:S01]  /*0c80*/  @P0 IMAD.MOV.U32 R26, RZ, RZ, RZ ;  /* 0x000000ffff1a0224 */ /* 0x000fe200078e00ff */
[----:B------:R-:W-:Y:S01]  /*0c90*/  @P0 MOV R27, R3 ;  /* 0x00000003001b0202 */ /* 0x000fe20000000f00 */
[----:B------:R-:W-:Y:S06]  /*0ca0*/  BRA `(.L_x_6) ;  /* 0x0000000000147947 */ /* 0x000fec0003800000 */
.L_x_8:
[----:B------:R-:W-:Y:S01]  /*0cb0*/  LOP3.LUT R27, R17, 0x80000, RZ, 0xfc, !PT ;  /* 0x00080000111b7812 */ /* 0x000fe200078efcff */
[----:B------:R-:W-:Y:S01]  /*0cc0*/  IMAD.MOV.U32 R26, RZ, RZ, R16 ;  /* 0x000000ffff1a7224 */ /* 0x000fe200078e0010 */
[----:B------:R-:W-:Y:S06]  /*0cd0*/  BRA `(.L_x_6) ;  /* 0x0000000000087947 */ /* 0x000fec0003800000 */
.L_x_7:
[----:B------:R-:W-:Y:S01]  /*0ce0*/  LOP3.LUT R27, R13, 0x80000, RZ, 0xfc, !PT ;  /* 0x000800000d1b7812 */ /* 0x000fe200078efcff */
[----:B------:R-:W-:-:S07]  /*0cf0*/  IMAD.MOV.U32 R26, RZ, RZ, R12 ;  /* 0x000000ffff1a7224 */ /* 0x000fce00078e000c */
.L_x_6:
[----:B------:R-:W-:Y:S05]  /*0d00*/  BSYNC.RECONVERGENT B1 ;  /* 0x0000000000017941 */ /* 0x000fea0003800200 */
.L_x_4:
[----:B------:R-:W-:Y:S02]  /*0d10*/  IMAD.MOV.U32 R12, RZ, RZ, R0 ;  /* 0x000000ffff0c7224 */ /* 0x000fe400078e0000 */
[----:B------:R-:W-:-:S04]  /*0d20*/  IMAD.MOV.U32 R13, RZ, RZ, 0x0 ;  /* 0x00000000ff0d7424 */ /* 0x000fc800078e00ff */
[----:B------:R-:W-:Y:S05]  /*0d30*/  RET.REL.NODEC R12 `(_Z16compute_abc_nobcPdS_S_S_diiS_S_S_) ;  /* 0xfffffff00cb07950 */ /* 0x000fea0003c3ffff */
.L_x_9:
[----:B------:R-:W-:-:S00]  /*0d40*/  BRA `(.L_x_9) ;  /* 0xfffffffc00fc7947 */ /* 0x000fc0000383ffff */
[----:B------:R-:W-:-:S00]  /*0d50*/  NOP ;  /* 0x0000000000007918 */ /* 0x000fc00000000000 */
        /* <DEDUP_REMOVED lines=10> */
.L_x_32:


//--------------------- .text._Z10include_bcPdddddiiS_ --------------------------
	.section	.text._Z10include_bcPdddddiiS_,"ax",@progbits
	.align	128
        .global         _Z10include_bcPdddddiiS_
        .type           _Z10include_bcPdddddiiS_,@function
        .size           _Z10include_bcPdddddiiS_,(.L_x_33 - _Z10include_bcPdddddiiS_)
        .other          _Z10include_bcPdddddiiS_,@"STO_CUDA_ENTRY STV_DEFAULT"
_Z10include_bcPdddddiiS_:
.text._Z10include_bcPdddddiiS_:
[----:B------:R-:W-:Y:S08]  /*0000*/  LDC R1, c[0x0][0x37c] ;  /* 0x0000df00ff017b82 */ /* 0x000ff00000000800 */
[----:B------:R-:W0:Y:S01]  /*0010*/  LDC.64 R2, c[0x0][0x3a0] ;  /* 0x0000e800ff027b82 */ /* 0x000e220000000a00 */
[----:B------:R-:W1:Y:S07]  /*0020*/  LDCU.64 UR4, c[0x0][0x358] ;  /* 0x00006b00ff0477ac */ /* 0x000e6e0008000a00 */
[----:B------:R-:W2:Y:S08]  /*0030*/  LDC.64 R14, c[0x0][0x398] ;  /* 0x0000e600ff0e7b82 */ /* 0x000eb00000000a00 */
[----:B------:R-:W3:Y:S01]  /*0040*/  LDC.64 R12, c[0x0][0x390] ;  /* 0x0000e400ff0c7b82 */ /* 0x000ee20000000a00 */
[----:B0-----:R-:W-:-:S08]  /*0050*/  DADD R16, R2, R2 ;  /* 0x0000000002107229 */ /* 0x001fd00000000002 */
[----:B------:R-:W-:Y:S02]  /*0060*/  DADD R16, -R16, 1 ;  /* 0x3ff0000010107429 */ /* 0x000fe40000000100 */
[----:B--2---:R-:W-:-:S06]  /*0070*/  DADD R14, R14, R14 ;  /* 0x000000000e0e7229 */ /* 0x004fcc000000000e */
[----:B------:R-:W-:Y:S02]  /*0080*/  DFMA R2, RZ, R16, R2 ;  /* 0x00000010ff02722b */ /* 0x000fe40000000002 */
[----:B---3--:R-:W-:-:S06]  /*0090*/  DMUL R12, RZ, R12 ;  /* 0x0000000cff0c7228 */ /* 0x008fcc0000000000 */
[----:B------:R-:W-:-:S08]  /*00a0*/  DMUL R2, R14, R2 ;  /* 0x000000020e027228 */ /* 0x000fd00000000000 */
[----:B------:R-:W-:-:S08]  /*00b0*/  DFMA R10, RZ, R2, R12 ;  /* 0x00000002ff0a722b */ /* 0x000fd0000000000c */
[----:B------:R-:W-:-:S14]  /*00c0*/  DSETP.GTU.AND P0, PT, R10, RZ, PT ;  /* 0x000000ff0a00722a */ /* 0x000fdc0003f0c000 */
[----:B-1----:R-:W-:Y:S05]  /*00d0*/  @P0 BRA `(.L_x_10) ;  /* 0x0000000000d00947 */ /* 0x002fea0003800000 */
[----:B------:R-:W0:Y:S01]  /*00e0*/  LDCU UR6, c[0x0][0x38c] ;  /* 0x00007180ff0677ac */ /* 0x000e220008000800 */
[----:B------:R-:W1:Y:S01]  /*00f0*/  LDC.64 R6, c[0x0][0x388] ;  /* 0x0000e200ff067b82 */ /* 0x000e620000000a00 */
[----:B------:R-:W-:Y:S01]  /*0100*/  IMAD.MOV.U32 R2, RZ, RZ, 0x1 ;  /* 0x00000001ff027424 */ /* 0x000fe200078e00ff */
[----:B0-----:R-:W1:Y:S05]  /*0110*/  MUFU.RCP64H R3, UR6 ;  /* 0x0000000600037d08 */ /* 0x001e6a0008001800 */
[----:B-1----:R-:W-:-:S08]  /*0120*/  DFMA R4, R2, -R6, 1 ;  /* 0x3ff000000204742b */ /* 0x002fd00000000806 */
[----:B------:R-:W-:-:S08]  /*0130*/  DFMA R4, R4, R4, R4 ;  /* 0x000000040404722b */ /* 0x000fd00000000004 */
[----:B------:R-:W-:-:S08]  /*0140*/  DFMA R4, R2, R4, R2 ;  /* 0x000000040204722b */ /* 0x000fd00000000002 */
[----:B------:R-:W-:-:S08]  /*0150*/  DFMA R2, R4, -R6, 1 ;  /* 0x3ff000000402742b */ /* 0x000fd00000000806 */
[----:B------:R-:W-:-:S08]  /*0160*/  DFMA R2, R4, R2, R4 ;  /* 0x000000020402722b */ /* 0x000fd00000000004 */
[----:B------:R-:W-:-:S08]  /*0170*/  DMUL R4, R2, 0.5 ;  /* 0x3fe0000002047828 */ /* 0x000fd00000000000 */
[----:B------:R-:W-:-:S08]  /*0180*/  DFMA R6, R4, -R6, 0.5 ;  /* 0x3fe000000406742b */ /* 0x000fd00000000806 */
[----:B------:R-:W-:-:S10]  /*0190*/  DFMA R2, R2, R6, R4 ;  /* 0x000000060202722b */ /* 0x000fd40000000004 */
[----:B------:R-:W-:-:S05]  /*01a0*/  FFMA R0, RZ, UR6, R3 ;  /* 0x00000006ff007c23 */ /* 0x000fca0008000003 */
[----:B------:R-:W-:-:S13]  /*01b0*/  FSETP.GT.AND P0, PT, |R0|, 1.469367938527859385e-39, PT ;  /* 0x001000000000780b */ /* 0x000fda0003f04200 */
[----:B------:R-:W-:Y:S05]  /*01c0*/  @P0 BRA `(.L_x_11) ;  /* 0x0000000000200947 */ /* 0x000fea0003800000 */
[----:B------:R-:W0:Y:S01]  /*01d0*/  LDC R4, c[0x0][0x388] ;  /* 0x0000e200ff047b82 */ /* 0x000e220000000800 */
[----:B------:R-:W-:Y:S01]  /*01e0*/  IMAD.MOV.U32 R2, RZ, RZ, RZ ;  /* 0x000000ffff027224 */ /* 0x000fe200078e00ff */
[----:B------:R-:W-:Y:S01]  /*01f0*/  MOV R0, 0x230 ;  /* 0x0000023000007802 */ /* 0x000fe20000000f00 */
[----:B------:R-:W-:-:S05]  /*0200*/  IMAD.MOV.U32 R3, RZ, RZ, 0x3fe00000 ;  /* 0x3fe00000ff037424 */ /* 0x000fca00078e00ff */
[----:B------:R-:W1:Y:S02]  /*0210*/  LDC R7, c[0x0][0x38c] ;  /* 0x0000e300ff077b82 */ /* 0x000e640000000800 */
[----:B01----:R-:W-:Y:S05]  /*0220*/  CALL.REL.NOINC `($__internal_1_$__cuda_sm20_div_rn_f64_full) ;  /* 0x00000004007c7944 */ /* 0x003fea0003c00000 */
[----:B------:R-:W-:Y:S02]  /*0230*/  IMAD.MOV.U32 R2, RZ, RZ, R4 ;  /* 0x000000ffff027224 */ /* 0x000fe400078e0004 */
[----:B------:R-:W-:-:S07]  /*0240*/  IMAD.MOV.U32 R3, RZ, RZ, R5 ;  /* 0x000000ffff037224 */ /* 0x000fce00078e0005 */
.L_x_11:
[----:B------:R-:W0:Y:S02]  /*0250*/  LDC.64 R4, c[0x0][0x380] ;  /* 0x0000e000ff047b82 */ /* 0x000e240000000a00 */
[----:B0-----:R-:W2:Y:S01]  /*0260*/  LDG.E.64 R4, desc[UR4][R4.64] ;  /* 0x0000000404047981 */ /* 0x001ea2000c1e1b00 */
[----:B------:R-:W-:Y:S01]  /*0270*/  IMAD.MOV.U32 R6, RZ, RZ, 0x1 ;  /* 0x00000001ff067424 */ /* 0x000fe200078e00ff */
[----:B------:R-:W-:-:S08]  /*0280*/  DADD R2, -R10, R2 ;  /* 0x000000000a027229 */ /* 0x000fd00000000102 */
[----:B------:R-:W-:-:S10]  /*0290*/  DADD R10, R2, R2 ;  /* 0x00000000020a7229 */ /* 0x000fd40000000002 */
[----:B------:R-:W-:Y:S01]  /*02a0*/  FSETP.GEU.AND P1, PT, |R11|, 6.5827683646048100446e-37, PT ;  /* 0x036000000b00780b */ /* 0x000fe20003f2e200 */
[----:B--2---:R-:W0:Y:S02]  /*02b0*/  MUFU.RCP64H R7, R5 ;  /* 0x0000000500077308 */ /* 0x004e240000001800 */
        /* <DEDUP_REMOVED lines=10> */
[----:B------:R-:W-:Y:S05]  /*0360*/  @P0 BRA P1, `(.L_x_12) ;  /* 0x00000000001c0947 */ /* 0x000fea0000800000 */
[----:B------:R-:W-:Y:S01]  /*0370*/  IMAD.MOV.U32 R2, RZ, RZ, R10 ;  /* 0x000000ffff027224 */ /* 0x000fe200078e000a */
[----:B------:R-:W-:Y:S01]  /*0380*/  MOV R7, R5 ;  /* 0x0000000500077202 */ /* 0x000fe20000000f00 */
[----:B------:R-:W-:Y:S01]  /*0390*/  IMAD.MOV.U32 R3, RZ, RZ, R11 ;  /* 0x000000ffff037224 */ /* 0x000fe200078e000b */
[----:B------:R-:W-:-:S07]  /*03a0*/  MOV R0, 0x3c0 ;  /* 0x000003c000007802 */ /* 0x000fce0000000f00 */
[----:B------:R-:W-:Y:S05]  /*03b0*/  CALL.REL.NOINC `($__internal_1_$__cuda_sm20_div_rn_f64_full) ;  /* 0x0000000400187944 */ /* 0x000fea0003c00000 */
[----:B------:R-:W-:Y:S02]  /*03c0*/  IMAD.MOV.U32 R2, RZ, RZ, R4 ;  /* 0x000000ffff027224 */ /* 0x000fe400078e0004 */
[----:B------:R-:W-:-:S07]  /*03d0*/  IMAD.MOV.U32 R3, RZ, RZ, R5 ;  /* 0x000000ffff037224 */ /* 0x000fce00078e0005 */
.L_x_12:
[----:B------:R-:W0:Y:S02]  /*03e0*/  LDC.64 R4, c[0x0][0x3b0] ;  /* 0x0000ec00ff047b82 */ /* 0x000e240000000a00 */
[----:B0-----:R-:W2:Y:S02]  /*03f0*/  LDG.E.64 R6, desc[UR4][R4.64] ;  /* 0x0000000404067981 */ /* 0x001ea4000c1e1b00 */
[----:B--2---:R-:W-:-:S07]  /*0400*/  DADD R6, R6, R2 ;  /* 0x0000000006067229 */ /* 0x004fce0000000002 */
[----:B------:R0:W-:Y:S04]  /*0410*/  STG.E.64 desc[UR4][R4.64], R6 ;  /* 0x0000000604007986 */ /* 0x0001e8000c101b04 */
.L_x_10:
[----:B------:R-:W1:Y:S02]  /*0420*/  LDCU.64 UR6, c[0x0][0x3a0] ;  /* 0x00007400ff0677ac */ /* 0x000e640008000a00 */
[----:B-1----:R-:W-:-:S08]  /*0430*/  DADD R16, R16, UR6 ;  /* 0x0000000610107e29 */ /* 0x002fd00008000000 */
[----:B------:R-:W-:-:S08]  /*0440*/  DMUL R16, R14, R16 ;  /* 0x000000100e107228 */ /* 0x000fd00000000000 */
[----:B------:R-:W-:-:S08]  /*0450*/  DFMA R12, RZ, R16, R12 ;  /* 0x00000010ff0c722b */ /* 0x000fd0000000000c */
[----:B------:R-:W-:-:S14]  /*0460*/  DSETP.GE.AND P0, PT, R12, RZ, PT ;  /* 0x000000ff0c00722a */ /* 0x000fdc0003f06000 */
[----:B------:R-:W-:Y:S05]  /*0470*/  @!P0 EXIT ;  /* 0x000000000000894d */ /* 0x000fea0003800000 */
[----:B------:R-:W1:Y:S01]  /*0480*/  LDCU UR6, c[0x0][0x38c] ;  /* 0x00007180ff0677ac */ /* 0x000e620008000800 */
[----:B0-----:R-:W0:Y:S01]  /*0490*/  LDC.64 R4, c[0x0][0x388] ;  /* 0x0000e200ff047b82 */ /* 0x001e220000000a00 */
[----:B------:R-:W-:Y:S01]  /*04a0*/  IMAD.MOV.U32 R2, RZ, RZ, 0x1 ;  /* 0x00000001ff027424 */ /* 0x000fe200078e00ff */
[----:B-1----:R-:W0:Y:S05]  /*04b0*/  MUFU.RCP64H R3, UR6 ;  /* 0x0000000600037d08 */ /* 0x002e2a0008001800 */
[----:B0-----:R-:W-:-:S08]  /*04c0*/  DFMA R6, R2, -R4, 1 ;  /* 0x3ff000000206742b */ /* 0x001fd00000000804 */
[----:B------:R-:W-:-:S08]  /*04d0*/  DFMA R6, R6, R6, R6 ;  /* 0x000000060606722b */ /* 0x000fd00000000006 */
[----:B------:R-:W-:-:S08]  /*04e0*/  DFMA R6, R2, R6, R2 ;  /* 0x000000060206722b */ /* 0x000fd00000000002 */
[----:B------:R-:W-:-:S08]  /*04f0*/  DFMA R2, R6, -R4, 1 ;  /* 0x3ff000000602742b */ /* 0x000fd00000000804 */
[----:B------:R-:W-:-:S08]  /*0500*/  DFMA R6, R6, R2, R6 ;  /* 0x000000020606722b */ /* 0x000fd00000000006 */
[----:B------:R-:W-:-:S08]  /*0510*/  DMUL R2, R6, -0.5 ;  /* 0xbfe0000006027828 */ /* 0x000fd00000000000 */
[----:B------:R-:W-:-:S08]  /*0520*/  DFMA R4, R2, -R4, -0.5 ;  /* 0xbfe000000204742b */ /* 0x000fd00000000804 */
[----:B------:R-:W-:-:S10]  /*0530*/  DFMA R2, R6, R4, R2 ;  /* 0x000000040602722b */ /* 0x000fd40000000002 */
[----:B------:R-:W-:-:S05]  /*0540*/  FFMA R0, RZ, UR6, R3 ;  /* 0x00000006ff007c23 */ /* 0x000fca0008000003 */
[----:B------:R-:W-:-:S13]  /*0550*/  FSETP.GT.AND P0, PT, |R0|, 1.469367938527859385e-39, PT ;  /* 0x001000000000780b */ /* 0x000fda0003f04200 */
[----:B------:R-:W-:Y:S05]  /*0560*/  @P0 BRA `(.L_x_13) ;  /* 0x0000000000200947 */ /* 0x000fea0003800000 */
[----:B------:R-:W0:Y:S01]  /*0570*/  LDC R4, c[0x0][0x388] ;  /* 0x0000e200ff047b82 */ /* 0x000e220000000800 */
[----:B------:R-:W-:Y:S01]  /*0580*/  IMAD.MOV.U32 R2, RZ, RZ, RZ ;  /* 0x000000ffff027224 */ /* 0x000fe200078e00ff */
[----:B------:R-:W-:Y:S01]  /*0590*/  MOV R0, 0x5d0 ;  /* 0x000005d000007802 */ /* 0x000fe20000000f00 */
[----:B------:R-:W-:-:S05]  /*05a0*/  IMAD.MOV.U32 R3, RZ, RZ, -0x40200000 ;  /* 0xbfe00000ff037424 */ /* 0x000fca00078e00ff */
[----:B------:R-:W1:Y:S02]  /*05b0*/  LDC R7, c[0x0][0x38c] ;  /* 0x0000e300ff077b82 */ /* 0x000e640000000800 */
[----:B01----:R-:W-:Y:S05]  /*05c0*/  CALL.REL.NOINC `($__internal_1_$__cuda_sm20_div_rn_f64_full) ;  /* 0x0000000000947944 */ /* 0x003fea0003c00000 */
[----:B------:R-:W-:Y:S02]  /*05d0*/  IMAD.MOV.U32 R2, RZ, RZ, R4 ;  /* 0x000000ffff027224 */ /* 0x000fe400078e0004 */
[----:B------:R-:W-:-:S07]  /*05e0*/  IMAD.MOV.U32 R3, RZ, RZ, R5 ;  /* 0x000000ffff037224 */ /* 0x000fce00078e0005 */
.L_x_13:
[----:B------:R-:W0:Y:S08]  /*05f0*/  LDC R7, c[0x0][0x3a8] ;  /* 0x0000ea00ff077b82 */ /* 0x000e300000000800 */
[----:B------:R-:W0:Y:S02]  /*0600*/  LDC.64 R4, c[0x0][0x380] ;  /* 0x0000e000ff047b82 */ /* 0x000e240000000a00 */
[----:B0-----:R-:W-:-:S06]  /*0610*/  IMAD.WIDE R4, R7, 0x8, R4 ;  /* 0x0000000807047825 */ /* 0x001fcc00078e0204 */
[----:B------:R-:W2:Y:S01]  /*0620*/  LDG.E.64 R4, desc[UR4][R4.64+-0x10] ;  /* 0xfffff00404047981 */ /* 0x000ea2000c1e1b00 */
[----:B------:R-:W-:Y:S01]  /*0630*/  MOV R6, 0x1 ;  /* 0x0000000100067802 */ /* 0x000fe20000000f00 */
        /* <DEDUP_REMOVED lines=16> */
[----:B------:R-:W-:Y:S01]  /*0740*/  MOV R0, 0x780 ;  /* 0x0000078000007802 */ /* 0x000fe20000000f00 */
[----:B------:R-:W-:Y:S02]  /*0750*/  IMAD.MOV.U32 R3, RZ, RZ, R11 ;  /* 0x000000ffff037224 */ /* 0x000fe400078e000b */
[----:B------:R-:W-:-:S07]  /*0760*/  IMAD.MOV.U32 R7, RZ, RZ, R5 ;  /* 0x000000ffff077224 */ /* 0x000fce00078e0005 */
[----:B------:R-:W-:Y:S05]  /*0770*/  CALL.REL.NOINC `($__internal_1_$__cuda_sm20_div_rn_f64_full) ;  /* 0x0000000000287944 */ /* 0x000fea0003c00000 */
[----:B------:R-:W-:Y:S02]  /*0780*/  IMAD.MOV.U32 R2, RZ, RZ, R4 ;  /* 0x000000ffff027224 */ /* 0x000fe400078e0004 */
[----:B------:R-:W-:-:S07]  /*0790*/  IMAD.MOV.U32 R3, RZ, RZ, R5 ;  /* 0x000000ffff037224 */ /* 0x000fce00078e0005 */
.L_x_14:
[----:B------:R-:W0:Y:S08]  /*07a0*/  LDC.64 R6, c[0x0][0x3a8] ;  /* 0x0000ea00ff067b82 */ /* 0x000e300000000a00 */
[----:B------:R-:W1:Y:S01]  /*07b0*/  LDC.64 R4, c[0x0][0x3b0] ;  /* 0x0000ec00ff047b82 */ /* 0x000e620000000a00 */
[----:B0-----:R-:W-:-:S04]  /*07c0*/  IMAD R7, R6, R7, RZ ;  /* 0x0000000706077224 */ /* 0x001fc800078e02ff */
[----:B-1----:R-:W-:-:S05]  /*07d0*/  IMAD.WIDE R4, R7, 0x8, R4 ;  /* 0x0000000807047825 */ /* 0x002fca00078e0204 */
[----:B------:R-:W2:Y:S02]  /*07e0*/  LDG.E.64 R6, desc[UR4][R4.64+-0x8] ;  /* 0xfffff80404067981 */ /* 0x000ea4000c1e1b00 */
[----:B--2---:R-:W-:-:S07]  /*07f0*/  DADD R6, R6, -R2 ;  /* 0x0000000006067229 */ /* 0x004fce0000000802 */
[----:B------:R-:W-:Y:S01]  /*0800*/  STG.E.64 desc[UR4][R4.64+-0x8], R6 ;  /* 0xfffff80604007986 */ /* 0x000fe2000c101b04 */
[----:B------:R-:W-:Y:S05]  /*0810*/  EXIT ;  /* 0x000000000000794d */ /* 0x000fea0003800000 */
        .weak           $__internal_1_$__cuda_sm20_div_rn_f64_full
        .type           $__internal_1_$__cuda_sm20_div_rn_f64_full,@function
        .size           $__internal_1_$__cuda_sm20_div_rn_f64_full,(.L_x_33 - $__internal_1_$__cuda_sm20_div_rn_f64_full)
$__internal_1_$__cuda_sm20_div_rn_f64_full:
[C---:B------:R-:W-:Y:S01]  /*0820*/  FSETP.GEU.AND P0, PT, |R7|.reuse, 1.469367938527859385e-39, PT ;  /* 0x001000000700780b */ /* 0x040fe20003f0e200 */
[--C-:B------:R-:W-:Y:S01]  /*0830*/  IMAD.MOV.U32 R6, RZ, RZ, R4.reuse ;  /* 0x000000ffff067224 */ /* 0x100fe200078e0004 */
[----:B------:R-:W-:Y:S01]  /*0840*/  LOP3.LUT R8, R7, 0x800fffff, RZ, 0xc0, !PT ;  /* 0x800fffff07087812 */ /* 0x000fe200078ec0ff */
[----:B------:R-:W-:Y:S01]  /*0850*/  IMAD.MOV.U32 R26, RZ, RZ, 0x1ca00000 ;  /* 0x1ca00000ff1a7424 */ /* 0x000fe200078e00ff */
[----:B------:R-:W-:Y:S02]  /*0860*/  MOV R22, 0x1 ;  /* 0x0000000100167802 */ /* 0x000fe40000000f00 */
[----:B------:R-:W-:Y:S01]  /*0870*/  LOP3.LUT R9, R8, 0x3ff00000, RZ, 0xfc, !PT ;  /* 0x3ff0000008097812 */ /* 0x000fe200078efcff */
[----:B------:R-:W-:-:S06]  /*0880*/  IMAD.MOV.U32 R8, RZ, RZ, R4 ;  /* 0x000000ffff087224 */ /* 0x000fcc00078e0004 */
[----:B------:R-:W-:-:S06]  /*0890*/  @!P0 DMUL R8, R6, 8.98846567431157953865e+307 ;  /* 0x7fe0000006088828 */ /* 0x000fcc0000000000 */
[----:B------:R-:W0:Y:S02]  /*08a0*/  MUFU.RCP64H R23, R9 ;  /* 0x0000000900177308 */ /* 0x000e240000001800 */
[----:B0-----:R-:W-:-:S08]  /*08b0*/  DFMA R4, R22, -R8, 1 ;  /* 0x3ff000001604742b */ /* 0x001fd00000000808 */
[----:B------:R-:W-:-:S08]  /*08c0*/  DFMA R4, R4, R4, R4 ;  /* 0x000000040404722b */ /* 0x000fd00000000004 */
[----:B------:R-:W-:Y:S01]  /*08d0*/  DFMA R22, R22, R4, R22 ;  /* 0x000000041616722b */ /* 0x000fe20000000016 */
[----:B------:R-:W-:Y:S02]  /*08e0*/  IMAD.MOV.U32 R5, RZ, RZ, R3 ;  /* 0x000000ffff057224 */ /* 0x000fe400078e0003 */
[----:B------:R-:W-:Y:S01]  /*08f0*/  IMAD.MOV.U32 R4, RZ, RZ, R2 ;  /* 0x000000ffff047224 */ /* 0x000fe200078e0002 */
[----:B------:R-:W-:Y:S02]  /*0900*/  LOP3.LUT R2, R7, 0x7ff00000, RZ, 0xc0, !PT ;  /* 0x7ff0000007027812 */ /* 0x000fe400078ec0ff */
[----:B------:R-:W-:Y:S02]  /*0910*/  LOP3.LUT R3, R5, 0x7ff00000, RZ, 0xc0, !PT ;  /* 0x7ff0000005037812 */ /* 0x000fe400078ec0ff */
[----:B------:R-:W-:Y:S01]  /*0920*/  DFMA R20, R22, -R8, 1 ;  /* 0x3ff000001614742b */ /* 0x000fe20000000808 */
[----:B------:R-:W-:Y:S01]  /*0930*/  IMAD.MOV.U32 R18, RZ, RZ, R4 ;  /* 0x000000ffff127224 */ /* 0x000fe200078e0004 */
[----:B------:R-:W-:Y:S01]  /*0940*/  ISETP.GE.U32.AND P1, PT, R3, R2, PT ;  /* 0x000000020300720c */ /* 0x000fe20003f26070 */
[----:B------:R-:W-:-:S03]  /*0950*/  IMAD.MOV.U32 R27, RZ, RZ, R3 ;  /* 0x000000ffff1b7224 */ /* 0x000fc600078e0003 */
[----:B------:R-:W-:Y:S02]  /*0960*/  SEL R19, R26, 0x63400000, !P1 ;  /* 0x634000001a137807 */ /* 0x000fe40004800000 */
[----:B------:R-:W-:Y:S01]  /*0970*/  DFMA R20, R22, R20, R22 ;  /* 0x000000141614722b */ /* 0x000fe20000000016 */
[----:B------:R-:W-:Y:S02]  /*0980*/  FSETP.GEU.AND P1, PT, |R5|, 1.469367938527859385e-39, PT ;  /* 0x001000000500780b */ /* 0x000fe40003f2e200 */
[----:B------:R-:W-:-:S11]  /*0990*/  LOP3.LUT R19, R19, 0x800fffff, R5, 0xf8, !PT ;  /* 0x800fffff13137812 */ /* 0x000fd600078ef805 */
[----:B------:R-:W-:Y:S05]  /*09a0*/  @P1 BRA `(.L_x_15) ;  /* 0x0000000000201947 */ /* 0x000fea0003800000 */
[----:B------:R-:W-:-:S04]  /*09b0*/  LOP3.LUT R22, R7, 0x7ff00000, RZ, 0xc0, !PT ;  /* 0x7ff0000007167812 */ /* 0x000fc800078ec0ff */
[----:B------:R-:W-:Y:S01]  /*09c0*/  ISETP.GE.U32.AND P1, PT, R3, R22, PT ;  /* 0x000000160300720c */ /* 0x000fe20003f26070 */
[----:B------:R-:W-:-:S03]  /*09d0*/  IMAD.MOV.U32 R22, RZ, RZ, RZ ;  /* 0x000000ffff167224 */ /* 0x000fc600078e00ff */
[----:B------:R-:W-:-:S04]  /*09e0*/  SEL R23, R26, 0x63400000, !P1 ;  /* 0x634000001a177807 */ /* 0x000fc80004800000 */
[----:B------:R-:W-:-:S04]  /*09f0*/  LOP3.LUT R23, R23, 0x80000000, R5, 0xf8, !PT ;  /* 0x8000000017177812 */ /* 0x000fc800078ef805 */
[----:B------:R-:W-:-:S06]  /*0a00*/  LOP3.LUT R23, R23, 0x100000, RZ, 0xfc, !PT ;  /* 0x0010000017177812 */ /* 0x000fcc00078efcff */
[----:B------:R-:W-:-:S10]  /*0a10*/  DFMA R18, R18, 2, -R22 ;  /* 0x400000001212782b */ /* 0x000fd40000000816 */
[----:B------:R-:W-:-:S07]  /*0a20*/  LOP3.LUT R27, R19, 0x7ff00000, RZ, 0xc0, !PT ;  /* 0x7ff00000131b7812 */ /* 0x000fce00078ec0ff */
.L_x_15:
[----:B------:R-:W-:-:S08]  /*0a30*/  DMUL R22, R20, R18 ;  /* 0x0000001214167228 */ /* 0x000fd00000000000 */
[----:B------:R-:W-:-:S08]  /*0a40*/  DFMA R24, R22, -R8, R18 ;  /* 0x800000081618722b */ /* 0x000fd00000000012 */
[----:B------:R-:W-:Y:S01]  /*0a50*/  DFMA R24, R20, R24, R22 ;  /* 0x000000181418722b */ /* 0x000fe20000000016 */
[----:B------:R-:W-:Y:S01]  /*0a60*/  MOV R20, R2 ;  /* 0x0000000200147202 */ /* 0x000fe20000000f00 */
[----:B------:R-:W-:Y:S01]  /*0a70*/  VIADD R2, R27, 0xffffffff ;  /* 0xffffffff1b027836 */ /* 0x000fe20000000000 */
[----:B------:R-:W-:-:S04]  /*0a80*/  @!P0 LOP3.LUT R20, R9, 0x7ff00000, RZ, 0xc0, !PT ;  /* 0x7ff0000009148812 */ /* 0x000fc800078ec0ff */
[----:B------:R-:W-:Y:S01]  /*0a90*/  ISETP.GT.U32.AND P0, PT, R2, 0x7feffffe, PT ;  /* 0x7feffffe0200780c */ /* 0x000fe20003f04070 */
[----:B------:R-:W-:-:S05]  /*0aa0*/  VIADD R21, R20, 0xffffffff ;  /* 0xffffffff14157836 */ /* 0x000fca0000000000 */
[----:B------:R-:W-:-:S13]  /*0ab0*/  ISETP.GT.U32.OR P0, PT, R21, 0x7feffffe, P0 ;  /* 0x7feffffe1500780c */ /* 0x000fda0000704470 */
[----:B------:R-:W-:Y:S05]  /*0ac0*/  @P0 BRA `(.L_x_16) ;  /* 0x00000000006c0947 */ /* 0x000fea0003800000 */
[----:B------:R-:W-:-:S04]  /*0ad0*/  LOP3.LUT R4, R7, 0x7ff00000, RZ, 0xc0, !PT ;  /* 0x7ff0000007047812 */ /* 0x000fc800078ec0ff */
[CC--:B------:R-:W-:Y:S02]  /*0ae0*/  VIADDMNMX R2, R3.reuse, -R4.reuse, 0xb9600000, !PT ;  /* 0xb960000003027446 */ /* 0x0c0fe40007800904 */
[----:B------:R-:W-:Y:S01]  /*0af0*/  ISETP.GE.U32.AND P0, PT, R3, R4, PT ;  /* 0x000000040300720c */ /* 0x000fe20003f06070 */
[----:B------:R-:W-:Y:S01]  /*0b00*/  IMAD.MOV.U32 R4, RZ, RZ, RZ ;  /* 0x000000ffff047224 */ /* 0x000fe200078e00ff */
[----:B------:R-:W-:Y:S02]  /*0b10*/  VIMNMX R2, PT, PT, R2, 0x46a00000, PT ;  /* 0x46a0000002027848 */ /* 0x000fe40003fe0100 */
[----:B------:R-:W-:-:S05]  /*0b20*/  SEL R3, R26, 0x63400000, !P0 ;  /* 0x634000001a037807 */ /* 0x000fca0004000000 */
[----:B------:R-:W-:-:S04]  /*0b30*/  IMAD.IADD R20, R2, 0x1, -R3 ;  /* 0x0000000102147824 */ /* 0x000fc800078e0a03 */
[----:B------:R-:W-:-:S06]  /*0b40*/  VIADD R5, R20, 0x7fe00000 ;  /* 0x7fe0000014057836 */ /* 0x000fcc0000000000 */
[----:B------:R-:W-:-:S10]  /*0b50*/  DMUL R2, R24, R4 ;  /* 0x0000000418027228 */ /* 0x000fd40000000000 */
[----:B------:R-:W-:-:S13]  /*0b60*/  FSETP.GTU.AND P0, PT, |R3|, 1.469367938527859385e-39, PT ;  /* 0x001000000300780b */ /* 0x000fda0003f0c200 */
[----:B------:R-:W-:Y:S05]  /*0b70*/  @P0 BRA `(.L_x_17) ;  /* 0x0000000000940947 */ /* 0x000fea0003800000 */
[----:B------:R-:W-:Y:S01]  /*0b80*/  DFMA R8, R24, -R8, R18 ;  /* 0x800000081808722b */ /* 0x000fe20000000012 */
[----:B------:R-:W-:-:S09]  /*0b90*/  IMAD.MOV.U32 R4, RZ, RZ, RZ ;  /* 0x000000ffff047224 */ /* 0x000fd200078e00ff */
[C---:B------:R-:W-:Y:S02]  /*0ba0*/  FSETP.NEU.AND P0, PT, R9.reuse, RZ, PT ;  /* 0x000000ff0900720b */ /* 0x040fe40003f0d000 */
[----:B------:R-:W-:-:S04]  /*0bb0*/  LOP3.LUT R7, R9, 0x80000000, R7, 0x48, !PT ;  /* 0x8000000009077812 */ /* 0x000fc800078e4807 */
[----:B------:R-:W-:-:S07]  /*0bc0*/  LOP3.LUT R5, R7, R5, RZ, 0xfc, !PT ;  /* 0x0000000507057212 */ /* 0x000fce00078efcff */
[----:B------:R-:W-:Y:S05]  /*0bd0*/  @!P0 BRA `(.L_x_17) ;  /* 0x00000000007c8947 */ /* 0x000fea0003800000 */
[----:B------:R-:W-:Y:S01]  /*0be0*/  IADD3 R9, PT, PT, -R20, RZ, RZ ;  /* 0x000000ff14097210 */ /* 0x000fe20007ffe1ff */
[----:B------:R-:W-:Y:S01]  /*0bf0*/  IMAD.MOV.U32 R8, RZ, RZ, RZ ;  /* 0x000000ffff087224 */ /* 0x000fe200078e00ff */
[----:B------:R-:W-:-:S05]  /*0c00*/  DMUL.RP R4, R24, R4 ;  /* 0x0000000418047228 */ /* 0x000fca0000008000 */
[----:B------:R-:W-:-:S05]  /*0c10*/  DFMA R8, R2, -R8, R24 ;  /* 0x800000080208722b */ /* 0x000fca0000000018 */
[----:B------:R-:W-:Y:S02]  /*0c20*/  LOP3.LUT R7, R5, R7, RZ, 0x3c, !PT ;  /* 0x0000000705077212 */ /* 0x000fe400078e3cff */
[----:B------:R-:W-:-:S04]  /*0c30*/  IADD3 R8, PT, PT, -R20, -0x43300000, RZ ;  /* 0xbcd0000014087810 */ /* 0x000fc80007ffe1ff */
[----:B------:R-:W-:-:S04]  /*0c40*/  FSETP.NEU.AND P0, PT, |R9|, R8, PT ;  /* 0x000000080900720b */ /* 0x000fc80003f0d200 */
[----:B------:R-:W-:Y:S02]  /*0c50*/  FSEL R2, R4, R2, !P0 ;  /* 0x0000000204027208 */ /* 0x000fe40004000000 */
[----:B------:R-:W-:Y:S01]  /*0c60*/  FSEL R3, R7, R3, !P0 ;  /* 0x0000000307037208 */ /* 0x000fe20004000000 */
[----:B------:R-:W-:Y:S06]  /*0c70*/  BRA `(.L_x_17) ;  /* 0x0000000000547947 */ /* 0x000fec0003800000 */
.L_x_16:
        /* <DEDUP_REMOVED lines=13> */
[----:B------:R-:W-:Y:S02]  /*0d50*/  @P0 IMAD.MOV.U32 R2, RZ, RZ, RZ ;  /* 0x000000ffff020224 */ /* 0x000fe400078e00ff */
[----:B------:R-:W-:Y:S01]  /*0d60*/  @P0 IMAD.MOV.U32 R3, RZ, RZ, R4 ;  /* 0x000000ffff030224 */ /* 0x000fe200078e0004 */
[----:B------:R-:W-:Y:S06]  /*0d70*/  BRA `(.L_x_17) ;  /* 0x0000000000147947 */ /* 0x000fec0003800000 */
.L_x_19:
[----:B------:R-:W-:Y:S02]  /*0d80*/  LOP3.LUT R3, R7, 0x80000, RZ, 0xfc, !PT ;  /* 0x0008000007037812 */ /* 0x000fe400078efcff */
[----:B------:R-:W-:Y:S01]  /*0d90*/  MOV R2, R6 ;  /* 0x0000000600027202 */ /* 0x000fe20000000f00 */
[----:B------:R-:W-:Y:S06]  /*0da0*/  BRA `(.L_x_17) ;  /* 0x0000000000087947 */ /* 0x000fec0003800000 */
.L_x_18:
[----:B------:R-:W-:Y:S01]  /*0db0*/  LOP3.LUT R3, R5, 0x80000, RZ, 0xfc, !PT ;  /* 0x0008000005037812 */ /* 0x000fe200078efcff */
[----:B------:R-:W-:-:S07]  /*0dc0*/  IMAD.MOV.U32 R2, RZ, RZ, R4 ;  /* 0x000000ffff027224 */ /* 0x000fce00078e0004 */
.L_x_17:
[----:B------:R-:W-:Y:S02]  /*0dd0*/  IMAD.MOV.U32 R4, RZ, RZ, R2 ;  /* 0x000000ffff047224 */ /* 0x000fe400078e0002 */
[----:B------:R-:W-:Y:S02]  /*0de0*/  IMAD.MOV.U32 R5, RZ, RZ, R3 ;  /* 0x000000ffff057224 */ /* 0x000fe400078e0003 */
[----:B------:R-:W-:Y:S02]  /*0df0*/  IMAD.MOV.U32 R2, RZ, RZ, R0 ;  /* 0x000000ffff027224 */ /* 0x000fe400078e0000 */
[----:B------:R-:W-:-:S04]  /*0e00*/  IMAD.MOV.U32 R3, RZ, RZ, 0x0 ;  /* 0x00000000ff037424 */ /* 0x000fc800078e00ff */
[----:B------:R-:W-:Y:S05]  /*0e10*/  RET.REL.NODEC R2 `(_Z10include_bcPdddddiiS_) ;  /* 0xfffffff002787950 */ /* 0x000fea0003c3ffff */
.L_x_20:
        /* <DEDUP_REMOVED lines=14> */
.L_x_33:


//--------------------- .text._Z3cx0Pdii          --------------------------
	.section	.text._Z3cx0Pdii,"ax",@progbits
	.align	128
        .global         _Z3cx0Pdii
        .type           _Z3cx0Pdii,@function
        .size           _Z3cx0Pdii,(.L_x_37 - _Z3cx0Pdii)
        .other          _Z3cx0Pdii,@"STO_CUDA_ENTRY STV_DEFAULT"
_Z3cx0Pdii:
.text._Z3cx0Pdii:
[----:B------:R-:W-:Y:S01]  /*0000*/  LDC R1, c[0x0][0x37c] ;  /* 0x0000df00ff017b82 */ /* 0x000fe20000000800 */
[----:B------:R-:W0:Y:S07]  /*0010*/  S2R R3, SR_TID.X ;  /* 0x0000000000037919 */ /* 0x000e2e0000002100 */
[----:B------:R-:W0:Y:S01]  /*0020*/  S2UR UR4, SR_CTAID.X ;  /* 0x00000000000479c3 */ /* 0x000e220000002500 */
[----:B------:R-:W1:Y:S07]  /*0030*/  LDCU UR6, c[0x0][0x38c] ;  /* 0x00007180ff0677ac */ /* 0x000e6e0008000800 */
[----:B------:R-:W0:Y:S02]  /*0040*/  LDC R0, c[0x0][0x360] ;  /* 0x0000d800ff007b82 */ /* 0x000e240000000800 */
[----:B0-----:R-:W-:-:S05]  /*0050*/  IMAD R0, R0, UR4, R3 ;  /* 0x0000000400007c24 */ /* 0x001fca000f8e0203 */
[----:B-1----:R-:W-:-:S13]  /*0060*/  ISETP.GE.AND P0, PT, R0, UR6, PT ;  /* 0x0000000600007c0c */ /* 0x002fda000bf06270 */
[----:B------:R-:W-:Y:S05]  /*0070*/  @P0 EXIT ;  /* 0x000000000000094d */ /* 0x000fea0003800000 */
[----:B------:R-:W0:Y:S01]  /*0080*/  LDC R5, c[0x0][0x388] ;  /* 0x0000e200ff057b82 */ /* 0x000e220000000800 */
[----:B------:R-:W1:Y:S07]  /*0090*/  LDCU.64 UR4, c[0x0][0x358] ;  /* 0x00006b00ff0477ac */ /* 0x000e6e0008000a00 */
[----:B------:R-:W2:Y:S01]  /*00a0*/  LDC.64 R2, c[0x0][0x380] ;  /* 0x0000e000ff027b82 */ /* 0x000ea20000000a00 */
[----:B0-----:R-:W-:-:S05]  /*00b0*/  IADD3 R5, PT, PT, R5, -0x1, RZ ;  /* 0xffffffff05057810 */ /* 0x001fca0007ffe0ff */
[----:B------:R-:W-:-:S04]  /*00c0*/  IMAD R5, R5, UR6, R0 ;  /* 0x0000000605057c24 */ /* 0x000fc8000f8e0200 */
[----:B--2---:R-:W-:-:S05]  /*00d0*/  IMAD.WIDE R2, R5, 0x8, R2 ;  /* 0x0000000805027825 */ /* 0x004fca00078e0202 */
[----:B-1----:R-:W-:Y:S01]  /*00e0*/  STG.E.64 desc[UR4][R2.64], RZ ;  /* 0x000000ff02007986 */ /* 0x002fe2000c101b04 */
[----:B------:R-:W-:Y:S05]  /*00f0*/  EXIT ;  /* 0x000000000000794d */ /* 0x000fea0003800000 */
.L_x_21:
        /* <DEDUP_REMOVED lines=16> */
.L_x_37:


//--------------------- .text._Z7Mfunc2DPdS_dddiiS_ --------------------------
	.section	.text._Z7Mfunc2DPdS_dddiiS_,"ax",@progbits
	.align	128
        .global         _Z7Mfunc2DPdS_dddiiS_
        .type           _Z7Mfunc2DPdS_dddiiS_,@function
        .size           _Z7Mfunc2DPdS_dddiiS_,(.L_x_38 - _Z7Mfunc2DPdS_dddiiS_)
        .other          _Z7Mfunc2DPdS_dddiiS_,@"STO_CUDA_ENTRY STV_DEFAULT"
_Z7Mfunc2DPdS_dddiiS_:
.text._Z7Mfunc2DPdS_dddiiS_:
[----:B------:R-:W-:Y:S01]  /*0000*/  LDC R1, c[0x0][0x37c] ;  /* 0x0000df00ff017b82 */ /* 0x000fe20000000800 */
[----:B------:R-:W0:Y:S01]  /*0010*/  LDCU.64 UR6, c[0x0][0x3a8] ;  /* 0x00007500ff0677ac */ /* 0x000e220008000a00 */
[----:B------:R-:W1:Y:S06]  /*0020*/  S2R R4, SR_TID.X ;  /* 0x0000000000047919 */ /* 0x000e6c0000002100 */
[----:B------:R-:W2:Y:S01]  /*0030*/  S2UR UR4, SR_CTAID.X ;  /* 0x00000000000479c3 */ /* 0x000ea20000002500 */
[----:B0-----:R-:W0:Y:S01]  /*0040*/  I2F.U32.RP R0, UR7 ;  /* 0x0000000700007d06 */ /* 0x001e220008209000 */
[----:B------:R-:W-:-:S07]  /*0050*/  ISETP.NE.U32.AND P2, PT, RZ, UR7, PT ;  /* 0x00000007ff007c0c */ /* 0x000fce000bf45070 */
[----:B0-----:R-:W0:Y:S02]  /*0060*/  MUFU.RCP R0, R0 ;  /* 0x0000000000007308 */ /* 0x001e240000001000 */
[----:B0-----:R-:W-:-:S06]  /*0070*/  IADD3 R2, PT, PT, R0, 0xffffffe, RZ ;  /* 0x0ffffffe00027810 */ /* 0x001fcc0007ffe0ff */
[----:B------:R0:W3:Y:S02]  /*0080*/  F2I.FTZ.U32.TRUNC.NTZ R3, R2 ;  /* 0x0000000200037305 */ /* 0x0000e4000021f000 */
[----:B0-----:R-:W-:Y:S01]  /*0090*/  HFMA2 R2, -RZ, RZ, 0, 0 ;  /* 0x00000000ff027431 */ /* 0x001fe200000001ff */
[----:B---3--:R-:W-:-:S05]  /*00a0*/  IADD3 R5, PT, PT, RZ, -R3, RZ ;  /* 0x80000003ff057210 */ /* 0x008fca0007ffe0ff */
[----:B------:R-:W-:-:S04]  /*00b0*/  IMAD R5, R5, UR7, RZ ;  /* 0x0000000705057c24 */ /* 0x000fc8000f8e02ff */
[----:B------:R-:W-:Y:S02]  /*00c0*/  IMAD.HI.U32 R3, R3, R5, R2 ;  /* 0x0000000503037227 */ /* 0x000fe400078e0002 */
[----:B------:R-:W2:Y:S04]  /*00d0*/  LDC R2, c[0x0][0x360] ;  /* 0x0000d800ff027b82 */ /* 0x000ea80000000800 */
[----:B-1----:R-:W-:-:S05]  /*00e0*/  IMAD.HI.U32 R3, R3, R4, RZ ;  /* 0x0000000403037227 */ /* 0x002fca00078e00ff */
[----:B------:R-:W-:-:S05]  /*00f0*/  IADD3 R5, PT, PT, -R3, RZ, RZ ;  /* 0x000000ff03057210 */ /* 0x000fca0007ffe1ff */
[----:B------:R-:W-:-:S05]  /*0100*/  IMAD R0, R5, UR7, R4 ;  /* 0x0000000705007c24 */ /* 0x000fca000f8e0204 */
[----:B------:R-:W-:-:S13]  /*0110*/  ISETP.GE.U32.AND P0, PT, R0, UR7, PT ;  /* 0x0000000700007c0c */ /* 0x000fda000bf06070 */
[----:B------:R-:W-:Y:S02]  /*0120*/  @P0 IADD3 R0, PT, PT, R0, -UR7, RZ ;  /* 0x8000000700000c10 */ /* 0x000fe4000fffe0ff */
[----:B------:R-:W-:Y:S02]  /*0130*/  @P0 IADD3 R3, PT, PT, R3, 0x1, RZ ;  /* 0x0000000103030810 */ /* 0x000fe40007ffe0ff */
[----:B------:R-:W-:-:S13]  /*0140*/  ISETP.GE.U32.AND P1, PT, R0, UR7, PT ;  /* 0x0000000700007c0c */ /* 0x000fda000bf26070 */
[----:B------:R-:W-:Y:S02]  /*0150*/  @P1 IADD3 R3, PT, PT, R3, 0x1, RZ ;  /* 0x0000000103031810 */ /* 0x000fe40007ffe0ff */
        /* <DEDUP_REMOVED lines=11> */
[----:B0-----:R-:W-:-:S07]  /*0210*/  IMAD.WIDE R4, R0, 0x8, R4 ;  /* 0x0000000800047825 */ /* 0x001fce00078e0204 */
[----:B------:R-:W0:Y:S01]  /*0220*/  LDC.64 R12, c[0x0][0x398] ;  /* 0x0000e600ff0c7b82 */ /* 0x000e220000000a00 */
[----:B-1----:R-:W4:Y:S01]  /*0230*/  LDG.E.64 R4, desc[UR4][R4.64] ;  /* 0x0000000404047981 */ /* 0x002f22000c1e1b00 */
[----:B--2---:R-:W-:-:S06]  /*0240*/  IMAD.WIDE R6, R3, 0x8, R6 ;  /* 0x0000000803067825 */ /* 0x004fcc00078e0206 */
[----:B------:R-:W2:Y:S01]  /*0250*/  LDG.E.64 R6, desc[UR4][R6.64] ;  /* 0x0000000406067981 */ /* 0x000ea2000c1e1b00 */
[----:B------:R-:W-:Y:S01]  /*0260*/  IMAD R3, R0, UR7, R3 ;  /* 0x0000000700037c24 */ /* 0x000fe2000f8e0203 */
[----:B---3--:R-:W-:-:S08]  /*0270*/  DADD R8, R14, R14 ;  /* 0x000000000e087229 */ /* 0x008fd0000000000e */
[----:B------:R-:W-:Y:S02]  /*0280*/  DADD R10, -R8, 1 ;  /* 0x3ff00000080a7429 */ /* 0x000fe40000000100 */
[----:B0-----:R-:W-:Y:S01]  /*0290*/  DADD R8, R12, R12 ;  /* 0x000000000c087229 */ /* 0x001fe2000000000c */
[----:B------:R-:W0:Y:S05]  /*02a0*/  LDC.64 R12, c[0x0][0x390] ;  /* 0x0000e400ff0c7b82 */ /* 0x000e2a0000000a00 */
[----:B----4-:R-:W-:-:S03]  /*02b0*/  DFMA R10, R4, R10, R14 ;  /* 0x0000000a040a722b */ /* 0x010fc6000000000e */
[----:B------:R-:W1:Y:S05]  /*02c0*/  LDC.64 R14, c[0x0][0x3b0] ;  /* 0x0000ec00ff0e7b82 */ /* 0x000e6a0000000a00 */
[----:B------:R-:W-:Y:S02]  /*02d0*/  DMUL R8, R8, R10 ;  /* 0x0000000a08087228 */ /* 0x000fe40000000000 */
[C---:B------:R-:W-:Y:S02]  /*02e0*/  DADD R10, -R4.reuse, 1 ;  /* 0x3ff00000040a7429 */ /* 0x040fe40000000100 */
[----:B--2---:R-:W-:-:S04]  /*02f0*/  DADD R6, -R4, R6 ;  /* 0x0000000004067229 */ /* 0x004fc80000000106 */
[----:B------:R-:W-:-:S08]  /*0300*/  DMUL R8, R4, R8 ;  /* 0x0000000804087228 */ /* 0x000fd00000000000 */
[----:B------:R-:W-:Y:S01]  /*0310*/  DMUL R8, R8, R10 ;  /* 0x0000000a08087228 */ /* 0x000fe20000000000 */
[----:B-1----:R-:W-:-:S07]  /*0320*/  IMAD.WIDE R2, R3, 0x8, R14 ;  /* 0x0000000803027825 */ /* 0x002fce00078e020e */
[----:B0-----:R-:W-:-:S07]  /*0330*/  DFMA R6, R6, R12, R8 ;  /* 0x0000000c0606722b */ /* 0x001fce0000000008 */
[----:B------:R-:W-:Y:S01]  /*0340*/  STG.E.64 desc[UR4][R2.64], R6 ;  /* 0x0000000602007986 */ /* 0x000fe2000c101b04 */
[----:B------:R-:W-:Y:S05]  /*0350*/  EXIT ;  /* 0x000000000000794d */ /* 0x000fea0003800000 */
.L_x_22:
        /* <DEDUP_REMOVED lines=10> */
.L_x_38:


//--------------------- .text._Z5VfuncPddiS_      --------------------------
	.section	.text._Z5VfuncPddiS_,"ax",@progbits
	.align	128
        .global         _Z5VfuncPddiS_
        .type           _Z5VfuncPddiS_,@function
        .size           _Z5VfuncPddiS_,(.L_x_34 - _Z5VfuncPddiS_)
        .other          _Z5VfuncPddiS_,@"STO_CUDA_ENTRY STV_DEFAULT"
_Z5VfuncPddiS_:
.text._Z5VfuncPddiS_:
        /* <DEDUP_REMOVED lines=8> */
[----:B------:R-:W0:Y:S01]  /*0080*/  LDC.64 R2, c[0x0][0x380] ;  /* 0x0000e000ff027b82 */ /* 0x000e220000000a00 */
[----:B------:R-:W1:Y:S01]  /*0090*/  LDCU.64 UR4, c[0x0][0x358] ;  /* 0x00006b00ff0477ac */ /* 0x000e620008000a00 */
[----:B------:R-:W2:Y:S06]  /*00a0*/  LDCU UR6, c[0x0][0x38c] ;  /* 0x00007180ff0677ac */ /* 0x000eac0008000800 */
[----:B------:R-:W3:Y:S01]  /*00b0*/  LDC.64 R10, c[0x0][0x388] ;  /* 0x0000e200ff0a7b82 */ /* 0x000ee20000000a00 */
[----:B0-----:R-:W-:-:S06]  /*00c0*/  IMAD.WIDE R2, R0, 0x8, R2 ;  /* 0x0000000800027825 */ /* 0x001fcc00078e0202 */
[----:B-1----:R-:W4:Y:S01]  /*00d0*/  LDG.E.64 R2, desc[UR4][R2.64] ;  /* 0x0000000402027981 */ /* 0x002f22000c1e1b00 */
[----:B--2---:R-:W3:Y:S01]  /*00e0*/  MUFU.RCP64H R5, UR6 ;  /* 0x0000000600057d08 */ /* 0x004ee20008001800 */
[----:B------:R-:W-:Y:S01]  /*00f0*/  IMAD.MOV.U32 R4, RZ, RZ, 0x1 ;  /* 0x00000001ff047424 */ /* 0x000fe200078e00ff */
[----:B------:R-:W-:Y:S05]  /*0100*/  BSSY.RECONVERGENT B0, `(.L_x_23) ;  /* 0x0000011000007945 */ /* 0x000fea0003800200 */
[----:B---3--:R-:W-:-:S08]  /*0110*/  DFMA R6, R4, -R10, 1 ;  /* 0x3ff000000406742b */ /* 0x008fd0000000080a */
[----:B------:R-:W-:-:S08]  /*0120*/  DFMA R6, R6, R6, R6 ;  /* 0x000000060606722b */ /* 0x000fd00000000006 */
[----:B------:R-:W-:-:S08]  /*0130*/  DFMA R4, R4, R6, R4 ;  /* 0x000000060404722b */ /* 0x000fd00000000004 */
[----:B------:R-:W-:-:S08]  /*0140*/  DFMA R8, R4, -R10, 1 ;  /* 0x3ff000000408742b */ /* 0x000fd0000000080a */
[----:B------:R-:W-:Y:S02]  /*0150*/  DFMA R8, R4, R8, R4 ;  /* 0x000000080408722b */ /* 0x000fe40000000004 */
[----:B----4-:R-:W-:-:S08]  /*0160*/  DADD R6, -R2, 1 ;  /* 0x3ff0000002067429 */ /* 0x010fd00000000100 */
[----:B------:R-:W-:-:S08]  /*0170*/  DMUL R6, R2, R6 ;  /* 0x0000000602067228 */ /* 0x000fd00000000000 */
[----:B------:R-:W-:Y:S02]  /*0180*/  DMUL R2, R6, R8 ;  /* 0x0000000806027228 */ /* 0x000fe40000000000 */
[----:B------:R-:W-:-:S06]  /*0190*/  FSETP.GEU.AND P1, PT, |R7|, 6.5827683646048100446e-37, PT ;  /* 0x036000000700780b */ /* 0x000fcc0003f2e200 */
[----:B------:R-:W-:-:S08]  /*01a0*/  DFMA R4, R2, -R10, R6 ;  /* 0x8000000a0204722b */ /* 0x000fd00000000006 */
[----:B------:R-:W-:-:S10]  /*01b0*/  DFMA R2, R8, R4, R2 ;  /* 0x000000040802722b */ /* 0x000fd40000000002 */
[----:B------:R-:W-:-:S05]  /*01c0*/  FFMA R4, RZ, UR6, R3 ;  /* 0x00000006ff047c23 */ /* 0x000fca0008000003 */
[----:B------:R-:W-:-:S13]  /*01d0*/  FSETP.GT.AND P0, PT, |R4|, 1.469367938527859385e-39, PT ;  /* 0x001000000400780b */ /* 0x000fda0003f04200 */
[----:B------:R-:W-:Y:S05]  /*01e0*/  @P0 BRA P1, `(.L_x_24) ;  /* 0x0000000000080947 */ /* 0x000fea0000800000 */
[----:B------:R-:W-:-:S07]  /*01f0*/  MOV R10, 0x210 ;  /* 0x00000210000a7802 */ /* 0x000fce0000000f00 */
[----:B------:R-:W-:Y:S05]  /*0200*/  CALL.REL.NOINC `($__internal_2_$__cuda_sm20_div_rn_f64_full) ;  /* 0x0000000000147944 */ /* 0x000fea0003c00000 */
.L_x_24:
[----:B------:R-:W-:Y:S05]  /*0210*/  BSYNC.RECONVERGENT B0 ;  /* 0x0000000000007941 */ /* 0x000fea0003800200 */
.L_x_23:
[----:B------:R-:W0:Y:S02]  /*0220*/  LDC.64 R4, c[0x0][0x398] ;  /* 0x0000e600ff047b82 */ /* 0x000e240000000a00 */
[----:B0-----:R-:W-:-:S05]  /*0230*/  IMAD.WIDE R4, R0, 0x8, R4 ;  /* 0x0000000800047825 */ /* 0x001fca00078e0204 */
[----:B------:R-:W-:Y:S01]  /*0240*/  STG.E.64 desc[UR4][R4.64], R2 ;  /* 0x0000000204007986 */ /* 0x000fe2000c101b04 */
[----:B------:R-:W-:Y:S05]  /*0250*/  EXIT ;  /* 0x000000000000794d */ /* 0x000fea0003800000 */
        .weak           $__internal_2_$__cuda_sm20_div_rn_f64_full
        .type           $__internal_2_$__cuda_sm20_div_rn_f64_full,@function
        .size           $__internal_2_$__cuda_sm20_div_rn_f64_full,(.L_x_34 - $__internal_2_$__cuda_sm20_div_rn_f64_full)
$__internal_2_$__cuda_sm20_div_rn_f64_full:
[----:B------:R-:W0:Y:S01]  /*0260*/  LDC.64 R2, c[0x0][0x388] ;  /* 0x0000e200ff027b82 */ /* 0x000e220000000a00 */
[C---:B------:R-:W-:Y:S01]  /*0270*/  FSETP.GEU.AND P2, PT, |R7|.reuse, 1.469367938527859385e-39, PT ;  /* 0x001000000700780b */ /* 0x040fe20003f4e200 */
[----:B------:R-:W-:Y:S01]  /*0280*/  BSSY.RECONVERGENT B1, `(.L_x_25) ;  /* 0x0000053000017945 */ /* 0x000fe20003800200 */
[----:B------:R-:W-:-:S05]  /*0290*/  LOP3.LUT R11, R7, 0x7ff00000, RZ, 0xc0, !PT ;  /* 0x7ff00000070b7812 */ /* 0x000fca00078ec0ff */
[----:B------:R-:W-:Y:S01]  /*02a0*/  IMAD.MOV.U32 R21, RZ, RZ, R11 ;  /* 0x000000ffff157224 */ /* 0x000fe200078e000b */
[C---:B0-----:R-:W-:Y:S02]  /*02b0*/  FSETP.GEU.AND P0, PT, |R3|.reuse, 1.469367938527859385e-39, PT ;  /* 0x001000000300780b */ /* 0x041fe40003f0e200 */
[----:B------:R-:W-:-:S04]  /*02c0*/  LOP3.LUT R4, R3, 0x800fffff, RZ, 0xc0, !PT ;  /* 0x800fffff03047812 */ /* 0x000fc800078ec0ff */
[----:B------:R-:W-:Y:S01]  /*02d0*/  LOP3.LUT R5, R4, 0x3ff00000, RZ, 0xfc, !PT ;  /* 0x3ff0000004057812 */ /* 0x000fe200078efcff */
[----:B------:R-:W-:-:S06]  /*02e0*/  IMAD.MOV.U32 R4, RZ, RZ, R2 ;  /* 0x000000ffff047224 */ /* 0x000fcc00078e0002 */
[----:B------:R-:W0:Y:S02]  /*02f0*/  @!P0 LDC.64 R8, c[0x0][0x388] ;  /* 0x0000e200ff088b82 */ /* 0x000e240000000a00 */
[----:B0-----:R-:W-:Y:S01]  /*0300*/  @!P0 DMUL R4, R8, 8.98846567431157953865e+307 ;  /* 0x7fe0000008048828 */ /* 0x001fe20000000000 */
[----:B------:R-:W-:-:S05]  /*0310*/  IMAD.MOV.U32 R8, RZ, RZ, 0x1 ;  /* 0x00000001ff087424 */ /* 0x000fca00078e00ff */
[----:B------:R-:W0:Y:S02]  /*0320*/  MUFU.RCP64H R9, R5 ;  /* 0x0000000500097308 */ /* 0x000e240000001800 */
[----:B0-----:R-:W-:-:S08]  /*0330*/  DFMA R12, R8, -R4, 1 ;  /* 0x3ff00000080c742b */ /* 0x001fd00000000804 */
[----:B------:R-:W-:Y:S01]  /*0340*/  DFMA R14, R12, R12, R12 ;  /* 0x0000000c0c0e722b */ /* 0x000fe2000000000c */
[----:B------:R-:W-:Y:S01]  /*0350*/  LOP3.LUT R12, R3, 0x7ff00000, RZ, 0xc0, !PT ;  /* 0x7ff00000030c7812 */ /* 0x000fe200078ec0ff */
[----:B------:R-:W-:-:S03]  /*0360*/  IMAD.MOV.U32 R13, RZ, RZ, 0x1ca00000 ;  /* 0x1ca00000ff0d7424 */ /* 0x000fc600078e00ff */
[----:B------:R-:W-:Y:S01]  /*0370*/  ISETP.GE.U32.AND P1, PT, R11, R12, PT ;  /* 0x0000000c0b00720c */ /* 0x000fe20003f26070 */
[----:B------:R-:W-:Y:S02]  /*0380*/  IMAD.MOV.U32 R20, RZ, RZ, R12 ;  /* 0x000000ffff147224 */ /* 0x000fe400078e000c */
[----:B------:R-:W-:Y:S01]  /*0390*/  DFMA R16, R8, R14, R8 ;  /* 0x0000000e0810722b */ /* 0x000fe20000000008 */
[----:B------:R-:W-:Y:S01]  /*03a0*/  @!P0 LOP3.LUT R20, R5, 0x7ff00000, RZ, 0xc0, !PT ;  /* 0x7ff0000005148812 */ /* 0x000fe200078ec0ff */
[----:B------:R-:W-:Y:S01]  /*03b0*/  IMAD.MOV.U32 R8, RZ, RZ, R6 ;  /* 0x000000ffff087224 */ /* 0x000fe200078e0006 */
[----:B------:R-:W-:-:S03]  /*03c0*/  SEL R13, R13, 0x63400000, !P1 ;  /* 0x634000000d0d7807 */ /* 0x000fc60004800000 */
[----:B------:R-:W-:Y:S01]  /*03d0*/  VIADD R23, R20, 0xffffffff ;  /* 0xffffffff14177836 */ /* 0x000fe20000000000 */
[C-C-:B------:R-:W-:Y:S01]  /*03e0*/  @!P2 LOP3.LUT R14, R13.reuse, 0x80000000, R7.reuse, 0xf8, !PT ;  /* 0x800000000d0ea812 */ /* 0x140fe200078ef807 */
[----:B------:R-:W-:Y:S01]  /*03f0*/  DFMA R18, R16, -R4, 1 ;  /* 0x3ff000001012742b */ /* 0x000fe20000000804 */
[----:B------:R-:W-:Y:S02]  /*0400*/  LOP3.LUT R9, R13, 0x800fffff, R7, 0xf8, !PT ;  /* 0x800fffff0d097812 */ /* 0x000fe400078ef807 */
[----:B------:R-:W-:Y:S01]  /*0410*/  @!P2 LOP3.LUT R15, R14, 0x100000, RZ, 0xfc, !PT ;  /* 0x001000000e0fa812 */ /* 0x000fe200078efcff */
[----:B------:R-:W-:-:S06]  /*0420*/  @!P2 IMAD.MOV.U32 R14, RZ, RZ, RZ ;  /* 0x000000ffff0ea224 */ /* 0x000fcc00078e00ff */
[----:B------:R-:W-:Y:S02]  /*0430*/  @!P2 DFMA R8, R8, 2, -R14 ;  /* 0x400000000808a82b */ /* 0x000fe4000000080e */
[----:B------:R-:W-:-:S08]  /*0440*/  DFMA R14, R16, R18, R16 ;  /* 0x00000012100e722b */ /* 0x000fd00000000010 */
[----:B------:R-:W-:Y:S01]  /*0450*/  @!P2 LOP3.LUT R21, R9, 0x7ff00000, RZ, 0xc0, !PT ;  /* 0x7ff000000915a812 */ /* 0x000fe200078ec0ff */
[----:B------:R-:W-:-:S04]  /*0460*/  DMUL R16, R14, R8 ;  /* 0x000000080e107228 */ /* 0x000fc80000000000 */
[----:B------:R-:W-:-:S04]  /*0470*/  VIADD R22, R21, 0xffffffff ;  /* 0xffffffff15167836 */ /* 0x000fc80000000000 */
[----:B------:R-:W-:Y:S01]  /*0480*/  DFMA R18, R16, -R4, R8 ;  /* 0x800000041012722b */ /* 0x000fe20000000008 */
[----:B------:R-:W-:-:S04]  /*0490*/  ISETP.GT.U32.AND P0, PT, R22, 0x7feffffe, PT ;  /* 0x7feffffe1600780c */ /* 0x000fc80003f04070 */
[----:B------:R-:W-:-:S03]  /*04a0*/  ISETP.GT.U32.OR P0, PT, R23, 0x7feffffe, P0 ;  /* 0x7feffffe1700780c */ /* 0x000fc60000704470 */
[----:B------:R-:W-:-:S10]  /*04b0*/  DFMA R14, R14, R18, R16 ;  /* 0x000000120e0e722b */ /* 0x000fd40000000010 */
[----:B------:R-:W-:Y:S05]  /*04c0*/  @P0 BRA `(.L_x_26) ;  /* 0x0000000000600947 */ /* 0x000fea0003800000 */
[----:B------:R-:W-:Y:S01]  /*04d0*/  VIADDMNMX R11, R11, -R12, 0xb9600000, !PT ;  /* 0xb96000000b0b7446 */ /* 0x000fe2000780090c */
[----:B------:R-:W-:-:S03]  /*04e0*/  IMAD.MOV.U32 R6, RZ, RZ, RZ ;  /* 0x000000ffff067224 */ /* 0x000fc600078e00ff */
[----:B------:R-:W-:-:S05]  /*04f0*/  VIMNMX R2, PT, PT, R11, 0x46a00000, PT ;  /* 0x46a000000b027848 */ /* 0x000fca0003fe0100 */
        /* <DEDUP_REMOVED lines=11> */
[----:B------:R-:W-:Y:S01]  /*05b0*/  IMAD.MOV R3, RZ, RZ, -R11 ;  /* 0x000000ffff037224 */ /* 0x000fe200078e0a0b */
[----:B------:R-:W-:Y:S01]  /*05c0*/  DMUL.RP R6, R14, R6 ;  /* 0x000000060e067228 */ /* 0x000fe20000008000 */
[----:B------:R-:W-:Y:S01]  /*05d0*/  IMAD.MOV.U32 R2, RZ, RZ, RZ ;  /* 0x000000ffff027224 */ /* 0x000fe200078e00ff */
[----:B------:R-:W-:-:S05]  /*05e0*/  IADD3 R11, PT, PT, -R11, -0x43300000, RZ ;  /* 0xbcd000000b0b7810 */ /* 0x000fca0007ffe1ff */
[----:B------:R-:W-:-:S03]  /*05f0*/  DFMA R2, R12, -R2, R14 ;  /* 0x800000020c02722b */ /* 0x000fc6000000000e */
[----:B------:R-:W-:-:S07]  /*0600*/  LOP3.LUT R9, R7, R9, RZ, 0x3c, !PT ;  /* 0x0000000907097212 */ /* 0x000fce00078e3cff */
[----:B------:R-:W-:-:S04]  /*0610*/  FSETP.NEU.AND P0, PT, |R3|, R11, PT ;  /* 0x0000000b0300720b */ /* 0x000fc80003f0d200 */
[----:B------:R-:W-:Y:S02]  /*0620*/  FSEL R12, R6, R12, !P0 ;  /* 0x0000000c060c7208 */ /* 0x000fe40004000000 */
[----:B------:R-:W-:Y:S01]  /*0630*/  FSEL R13, R9, R13, !P0 ;  /* 0x0000000d090d7208 */ /* 0x000fe20004000000 */
[----:B------:R-:W-:Y:S06]  /*0640*/  BRA `(.L_x_27) ;  /* 0x0000000000587947 */ /* 0x000fec0003800000 */
.L_x_26:
[----:B------:R-:W-:-:S14]  /*0650*/  DSETP.NAN.AND P0, PT, R6, R6, PT ;  /* 0x000000060600722a */ /* 0x000fdc0003f08000 */
[----:B------:R-:W-:Y:S05]  /*0660*/  @P0 BRA `(.L_x_28) ;  /* 0x0000000000480947 */ /* 0x000fea0003800000 */
[----:B------:R-:W0:Y:S02]  /*0670*/  LDC.64 R4, c[0x0][0x388] ;  /* 0x0000e200ff047b82 */ /* 0x000e240000000a00 */
[----:B0-----:R-:W-:-:S14]  /*0680*/  DSETP.NAN.AND P0, PT, R4, R4, PT ;  /* 0x000000040400722a */ /* 0x001fdc0003f08000 */
        /* <DEDUP_REMOVED lines=13> */
.L_x_29:
[----:B------:R-:W-:Y:S01]  /*0760*/  LOP3.LUT R13, R3, 0x80000, RZ, 0xfc, !PT ;  /* 0x00080000030d7812 */ /* 0x000fe200078efcff */
[----:B------:R-:W-:Y:S01]  /*0770*/  IMAD.MOV.U32 R12, RZ, RZ, R2 ;  /* 0x000000ffff0c7224 */ /* 0x000fe200078e0002 */
[----:B------:R-:W-:Y:S06]  /*0780*/  BRA `(.L_x_27) ;  /* 0x0000000000087947 */ /* 0x000fec0003800000 */
.L_x_28:
[----:B------:R-:W-:Y:S01]  /*0790*/  LOP3.LUT R13, R7, 0x80000, RZ, 0xfc, !PT ;  /* 0x00080000070d7812 */ /* 0x000fe200078efcff */
[----:B------:R-:W-:-:S07]  /*07a0*/  IMAD.MOV.U32 R12, RZ, RZ, R6 ;  /* 0x000000ffff0c7224 */ /* 0x000fce00078e0006 */
.L_x_27:
[----:B------:R-:W-:Y:S05]  /*07b0*/  BSYNC.RECONVERGENT B1 ;  /* 0x0000000000017941 */ /* 0x000fea0003800200 */
.L_x_25:
[----:B------:R-:W-:Y:S02]  /*07c0*/  IMAD.MOV.U32 R11, RZ, RZ, 0x0 ;  /* 0x00000000ff0b7424 */ /* 0x000fe400078e00ff */
[----:B------:R-:W-:Y:S02]  /*07d0*/  IMAD.MOV.U32 R2, RZ, RZ, R12 ;  /* 0x000000ffff027224 */ /* 0x000fe400078e000c */
[----:B------:R-:W-:Y:S01]  /*07e0*/  IMAD.MOV.U32 R3, RZ, RZ, R13 ;  /* 0x000000ffff037224 */ /* 0x000fe200078e000d */
[----:B------:R-:W-:Y:S06]  /*07f0*/  RET.REL.NODEC R10 `(_Z5VfuncPddiS_) ;  /* 0xfffffff80a007950 */ /* 0x000fec0003c3ffff */
.L_x_30:
        /* <DEDUP_REMOVED lines=16> */
.L_x_34:


//--------------------- .text._Z19inject_mutations_2DPdidd --------------------------
	.section	.text._Z19inject_mutations_2DPdidd,"ax",@progbits
	.align	128
        .global         _Z19inject_mutations_2DPdidd
        .type           _Z19inject_mutations_2DPdidd,@function
        .size           _Z19inject_mutations_2DPdidd,(.L_x_40 - _Z19inject_mutations_2DPdidd)
        .other          _Z19inject_mutations_2DPdidd,@"STO_CUDA_ENTRY STV_DEFAULT"
_Z19inject_mutations_2DPdidd:
.text._Z19inject_mutations_2DPdidd:
[----:B------:R-:W-:Y:S08]  /*0000*/  LDC R1, c[0x0][0x37c] ;  /* 0x0000df00ff017b82 */ /* 0x000ff00000000800 */
[----:B------:R-:W0:Y:S01]  /*0010*/  LDC.64 R8, c[0x0][0x380] ;  /* 0x0000e000ff087b82 */ /* 0x000e220000000a00 */
[----:B------:R-:W0:Y:S01]  /*0020*/  LDCU.64 UR4, c[0x0][0x358] ;  /* 0x00006b00ff0477ac */ /* 0x000e220008000a00 */
[----:B------:R-:W1:Y:S06]  /*0030*/  LDCU.128 UR8, c[0x0][0x390] ;  /* 0x00007200ff0877ac */ /* 0x000e6c0008000c00 */
[----:B------:R-:W2:Y:S08]  /*0040*/  LDC R7, c[0x0][0x388] ;  /* 0x0000e200ff077b82 */ /* 0x000eb00000000800 */
[----:B------:R-:W2:Y:S01]  /*0050*/  LDC.64 R4, c[0x0][0x380] ;  /* 0x0000e000ff047b82 */ /* 0x000ea20000000a00 */
[----:B0-----:R-:W1:Y:S01]  /*0060*/  LDG.E.64 R2, desc[UR4][R8.64+0x8] ;  /* 0x0000080408027981 */ /* 0x001e62000c1e1b00 */
[----:B--2---:R-:W-:Y:S01]  /*0070*/  IMAD.WIDE R4, R7, 0x8, R4 ;  /* 0x0000000807047825 */ /* 0x004fe200078e0204 */
[----:B-1----:R-:W-:-:S07]  /*0080*/  DADD R2, R2, UR8 ;  /* 0x0000000802027e29 */ /* 0x002fce0008000000 */
[----:B------:R-:W-:Y:S04]  /*0090*/  STG.E.64 desc[UR4][R8.64+0x8], R2 ;  /* 0x0000080208007986 */ /* 0x000fe8000c101b04 */
[----:B------:R-:W2:Y:S02]  /*00a0*/  LDG.E.64 R6, desc[UR4][R4.64] ;  /* 0x0000000404067981 */ /* 0x000ea4000c1e1b00 */
[----:B--2---:R-:W-:-:S07]  /*00b0*/  DADD R6, R6, UR10 ;  /* 0x0000000a06067e29 */ /* 0x004fce0008000000 */
[----:B------:R-:W-:Y:S01]  /*00c0*/  STG.E.64 desc[UR4][R4.64], R6 ;  /* 0x0000000604007986 */ /* 0x000fe2000c101b04 */
[----:B------:R-:W-:Y:S05]  /*00d0*/  EXIT ;  /* 0x000000000000794d */ /* 0x000fea0003800000 */
.L_x_31:
        /* <DEDUP_REMOVED lines=10> */
.L_x_40:


//--------------------- .nv.shared.reserved.0     --------------------------
	.section	.nv.shared.reserved.0,"aw",@nobits
	.weak		__nv_reservedSMEM_offset_0_alias
	.size		__nv_reservedSMEM_offset_0_alias, 0, 64
	.other		__nv_reservedSMEM_offset_0_alias,@"STO_CUDA_RESERVED_SHARED STV_DEFAULT"
__nv_reservedSMEM_offset_0_alias:
	.zero		0
	.zero		64


//--------------------- .nv.constant0._Z16compute_abc_nobcPdS_S_S_diiS_S_S_ --------------------------
	.section	.nv.constant0._Z16compute_abc_nobcPdS_S_S_diiS_S_S_,"a",@progbits
	.sectionflags	@""
	.align	4
.nv.constant0._Z16compute_abc_nobcPdS_S_S_diiS_S_S_:
	.zero		968


//--------------------- .nv.constant0._Z10include_bcPdddddiiS_ --------------------------
	.section	.nv.constant0._Z10include_bcPdddddiiS_,"a",@progbits
	.sectionflags	@""
	.align	4
.nv.constant0._Z10include_bcPdddddiiS_:
	.zero		952


//--------------------- .nv.constant0._Z3cx0Pdii  --------------------------
	.section	.nv.constant0._Z3cx0Pdii,"a",@progbits
	.sectionflags	@""
	.align	4
.nv.constant0._Z3cx0Pdii:
	.zero		912


//--------------------- .nv.constant0._Z7Mfunc2DPdS_dddiiS_ --------------------------
	.section	.nv.constant0._Z7Mfunc2DPdS_dddiiS_,"a",@progbits
	.sectionflags	@""
	.align	4
.nv.constant0._Z7Mfunc2DPdS_dddiiS_:
	.zero		952


//--------------------- .nv.constant0._Z5VfuncPddiS_ --------------------------
	.section	.nv.constant0._Z5VfuncPddiS_,"a",@progbits
	.sectionflags	@""
	.align	4
.nv.constant0._Z5VfuncPddiS_:
	.zero		928


//--------------------- .nv.constant0._Z19inject_mutations_2DPdidd --------------------------
	.section	.nv.constant0._Z19inject_mutations_2DPdidd,"a",@progbits
	.sectionflags	@""
	.align	4
.nv.constant0._Z19inject_mutations_2DPdidd:
	.zero		928


//--------------------- SYMBOLS --------------------------

	.type		.nv.reservedSmem.offset0,@object
	.size		.nv.reservedSmem.offset0,0x4
